//
// Generated by NVIDIA NVVM Compiler
//
// Compiler Build ID: CL-36424714
// Cuda compilation tools, release 13.0, V13.0.88
// Based on NVVM 20.0.0
//

.version 9.0
.target sm_100
.address_size 64

	// .globl	_Z12unrollKernelPKfPfiiiiii

.visible .entry _Z12unrollKernelPKfPfiiiiii(
	.param .u64 .ptr .align 1 _Z12unrollKernelPKfPfiiiiii_param_0,
	.param .u64 .ptr .align 1 _Z12unrollKernelPKfPfiiiiii_param_1,
	.param .u32 _Z12unrollKernelPKfPfiiiiii_param_2,
	.param .u32 _Z12unrollKernelPKfPfiiiiii_param_3,
	.param .u32 _Z12unrollKernelPKfPfiiiiii_param_4,
	.param .u32 _Z12unrollKernelPKfPfiiiiii_param_5,
	.param .u32 _Z12unrollKernelPKfPfiiiiii_param_6,
	.param .u32 _Z12unrollKernelPKfPfiiiiii_param_7
)
{
	.reg .pred 	%p<15>;
	.reg .b32 	%r<64>;
	.reg .b32 	%f<32>;
	.reg .b64 	%rd<23>;

	ld.param.u64 	%rd7, [_Z12unrollKernelPKfPfiiiiii_param_0];
	ld.param.u64 	%rd8, [_Z12unrollKernelPKfPfiiiiii_param_1];
	ld.param.u32 	%r28, [_Z12unrollKernelPKfPfiiiiii_param_2];
	ld.param.u32 	%r31, [_Z12unrollKernelPKfPfiiiiii_param_5];
	ld.param.u32 	%r33, [_Z12unrollKernelPKfPfiiiiii_param_6];
	ld.param.u32 	%r32, [_Z12unrollKernelPKfPfiiiiii_param_7];
	cvta.to.global.u64 	%rd1, %rd8;
	cvta.to.global.u64 	%rd2, %rd7;
	mov.u32 	%r34, %ctaid.x;
	mov.u32 	%r35, %ntid.x;
	mov.u32 	%r36, %tid.x;
	mad.lo.s32 	%r1, %r34, %r35, %r36;
	mul.lo.s32 	%r37, %r32, %r33;
	setp.ge.s32 	%p1, %r1, %r37;
	@%p1 bra 	$L__BB0_20;
	setp.lt.s32 	%p2, %r28, 1;
	@%p2 bra 	$L__BB0_20;
	setp.lt.s32 	%p3, %r31, 1;
	@%p3 bra 	$L__BB0_20;
	and.b32  	%r2, %r31, 15;
	and.b32  	%r3, %r31, 7;
	and.b32  	%r4, %r31, 2147483632;
	and.b32  	%r5, %r31, 3;
	add.s64 	%rd3, %rd1, 32;
	add.s64 	%rd4, %rd2, 32;
	div.s32 	%r7, %r1, %r32;
	mul.lo.s32 	%r39, %r7, %r32;
	sub.s32 	%r6, %r1, %r39;
	mul.lo.s32 	%r8, %r28, %r1;
	mov.b32 	%r56, 0;
$L__BB0_4:
	ld.param.u32 	%r54, [_Z12unrollKernelPKfPfiiiiii_param_3];
	mad.lo.s32 	%r10, %r56, %r54, %r7;
	mov.b32 	%r57, 0;
	add.s32 	%r42, %r56, %r8;
$L__BB0_5:
	ld.param.u32 	%r55, [_Z12unrollKernelPKfPfiiiiii_param_4];
	setp.lt.u32 	%p4, %r31, 16;
	mad.lo.s32 	%r43, %r42, %r31, %r57;
	mul.lo.s32 	%r12, %r43, %r31;
	add.s32 	%r44, %r10, %r57;
	mad.lo.s32 	%r13, %r44, %r55, %r6;
	mov.b32 	%r62, 0;
	@%p4 bra 	$L__BB0_8;
	and.b32  	%r45, %r31, 2147483632;
	neg.s32 	%r60, %r45;
	mov.u32 	%r58, %r13;
	mov.u32 	%r59, %r12;
$L__BB0_7:
	.pragma "nounroll";
	mul.wide.s32 	%rd9, %r59, 4;
	add.s64 	%rd10, %rd3, %rd9;
	mul.wide.s32 	%rd11, %r58, 4;
	add.s64 	%rd12, %rd4, %rd11;
	ld.global.f32 	%f1, [%rd12+-32];
	st.global.f32 	[%rd10+-32], %f1;
	ld.global.f32 	%f2, [%rd12+-28];
	st.global.f32 	[%rd10+-28], %f2;
	ld.global.f32 	%f3, [%rd12+-24];
	st.global.f32 	[%rd10+-24], %f3;
	ld.global.f32 	%f4, [%rd12+-20];
	st.global.f32 	[%rd10+-20], %f4;
	ld.global.f32 	%f5, [%rd12+-16];
	st.global.f32 	[%rd10+-16], %f5;
	ld.global.f32 	%f6, [%rd12+-12];
	st.global.f32 	[%rd10+-12], %f6;
	ld.global.f32 	%f7, [%rd12+-8];
	st.global.f32 	[%rd10+-8], %f7;
	ld.global.f32 	%f8, [%rd12+-4];
	st.global.f32 	[%rd10+-4], %f8;
	ld.global.f32 	%f9, [%rd12];
	st.global.f32 	[%rd10], %f9;
	ld.global.f32 	%f10, [%rd12+4];
	st.global.f32 	[%rd10+4], %f10;
	ld.global.f32 	%f11, [%rd12+8];
	st.global.f32 	[%rd10+8], %f11;
	ld.global.f32 	%f12, [%rd12+12];
	st.global.f32 	[%rd10+12], %f12;
	ld.global.f32 	%f13, [%rd12+16];
	st.global.f32 	[%rd10+16], %f13;
	ld.global.f32 	%f14, [%rd12+20];
	st.global.f32 	[%rd10+20], %f14;
	ld.global.f32 	%f15, [%rd12+24];
	st.global.f32 	[%rd10+24], %f15;
	ld.global.f32 	%f16, [%rd12+28];
	st.global.f32 	[%rd10+28], %f16;
	add.s32 	%r60, %r60, 16;
	add.s32 	%r59, %r59, 16;
	add.s32 	%r58, %r58, 16;
	setp.ne.s32 	%p5, %r60, 0;
	mov.u32 	%r62, %r4;
	@%p5 bra 	$L__BB0_7;
$L__BB0_8:
	setp.eq.s32 	%p6, %r2, 0;
	@%p6 bra 	$L__BB0_18;
	add.s32 	%r46, %r2, -1;
	setp.lt.u32 	%p7, %r46, 7;
	@%p7 bra 	$L__BB0_11;
	add.s32 	%r47, %r62, %r12;
	add.s32 	%r48, %r13, %r62;
	mul.wide.s32 	%rd13, %r48, 4;
	add.s64 	%rd14, %rd2, %rd13;
	ld.global.f32 	%f17, [%rd14];
	mul.wide.s32 	%rd15, %r47, 4;
	add.s64 	%rd16, %rd1, %rd15;
	st.global.f32 	[%rd16], %f17;
	ld.global.f32 	%f18, [%rd14+4];
	st.global.f32 	[%rd16+4], %f18;
	ld.global.f32 	%f19, [%rd14+8];
	st.global.f32 	[%rd16+8], %f19;
	ld.global.f32 	%f20, [%rd14+12];
	st.global.f32 	[%rd16+12], %f20;
	ld.global.f32 	%f21, [%rd14+16];
	st.global.f32 	[%rd16+16], %f21;
	ld.global.f32 	%f22, [%rd14+20];
	st.global.f32 	[%rd16+20], %f22;
	ld.global.f32 	%f23, [%rd14+24];
	st.global.f32 	[%rd16+24], %f23;
	ld.global.f32 	%f24, [%rd14+28];
	st.global.f32 	[%rd16+28], %f24;
	add.s32 	%r62, %r62, 8;
$L__BB0_11:
	setp.eq.s32 	%p8, %r3, 0;
	@%p8 bra 	$L__BB0_18;
	add.s32 	%r49, %r3, -1;
	setp.lt.u32 	%p9, %r49, 3;
	@%p9 bra 	$L__BB0_14;
	add.s32 	%r50, %r62, %r12;
	add.s32 	%r51, %r13, %r62;
	mul.wide.s32 	%rd17, %r51, 4;
	add.s64 	%rd18, %rd2, %rd17;
	ld.global.f32 	%f25, [%rd18];
	mul.wide.s32 	%rd19, %r50, 4;
	add.s64 	%rd20, %rd1, %rd19;
	st.global.f32 	[%rd20], %f25;
	ld.global.f32 	%f26, [%rd18+4];
	st.global.f32 	[%rd20+4], %f26;
	ld.global.f32 	%f27, [%rd18+8];
	st.global.f32 	[%rd20+8], %f27;
	ld.global.f32 	%f28, [%rd18+12];
	st.global.f32 	[%rd20+12], %f28;
	add.s32 	%r62, %r62, 4;
$L__BB0_14:
	setp.eq.s32 	%p10, %r5, 0;
	@%p10 bra 	$L__BB0_18;
	setp.eq.s32 	%p11, %r5, 1;
	add.s32 	%r52, %r62, %r12;
	add.s32 	%r53, %r13, %r62;
	mul.wide.s32 	%rd21, %r53, 4;
	add.s64 	%rd5, %rd2, %rd21;
	ld.global.f32 	%f29, [%rd5];
	mul.wide.s32 	%rd22, %r52, 4;
	add.s64 	%rd6, %rd1, %rd22;
	st.global.f32 	[%rd6], %f29;
	@%p11 bra 	$L__BB0_18;
	setp.eq.s32 	%p12, %r5, 2;
	ld.global.f32 	%f30, [%rd5+4];
	st.global.f32 	[%rd6+4], %f30;
	@%p12 bra 	$L__BB0_18;
	ld.global.f32 	%f31, [%rd5+8];
	st.global.f32 	[%rd6+8], %f31;
$L__BB0_18:
	add.s32 	%r57, %r57, 1;
	setp.ne.s32 	%p13, %r57, %r31;
	@%p13 bra 	$L__BB0_5;
	add.s32 	%r56, %r56, 1;
	setp.ne.s32 	%p14, %r56, %r28;
	@%p14 bra 	$L__BB0_4;
$L__BB0_20:
	ret;

}
	// .globl	_Z14computer_dl_dxIfEvPT_S1_S1_iiii
.visible .entry _Z14computer_dl_dxIfEvPT_S1_S1_iiii(
	.param .u64 .ptr .align 1 _Z14computer_dl_dxIfEvPT_S1_S1_iiii_param_0,
	.param .u64 .ptr .align 1 _Z14computer_dl_dxIfEvPT_S1_S1_iiii_param_1,
	.param .u64 .ptr .align 1 _Z14computer_dl_dxIfEvPT_S1_S1_iiii_param_2,
	.param .u32 _Z14computer_dl_dxIfEvPT_S1_S1_iiii_param_3,
	.param .u32 _Z14computer_dl_dxIfEvPT_S1_S1_iiii_param_4,
	.param .u32 _Z14computer_dl_dxIfEvPT_S1_S1_iiii_param_5,
	.param .u32 _Z14computer_dl_dxIfEvPT_S1_S1_iiii_param_6
)
{
	.reg .pred 	%p<13>;
	.reg .b32 	%r<50>;
	.reg .b32 	%f<112>;
	.reg .b64 	%rd<43>;

	ld.param.u64 	%rd11, [_Z14computer_dl_dxIfEvPT_S1_S1_iiii_param_0];
	ld.param.u64 	%rd12, [_Z14computer_dl_dxIfEvPT_S1_S1_iiii_param_1];
	ld.param.u64 	%rd10, [_Z14computer_dl_dxIfEvPT_S1_S1_iiii_param_2];
	ld.param.u32 	%r27, [_Z14computer_dl_dxIfEvPT_S1_S1_iiii_param_3];
	ld.param.u32 	%r28, [_Z14computer_dl_dxIfEvPT_S1_S1_iiii_param_4];
	ld.param.u32 	%r25, [_Z14computer_dl_dxIfEvPT_S1_S1_iiii_param_5];
	ld.param.u32 	%r26, [_Z14computer_dl_dxIfEvPT_S1_S1_iiii_param_6];
	cvta.to.global.u64 	%rd1, %rd12;
	cvta.to.global.u64 	%rd2, %rd11;
	mov.u32 	%r29, %ctaid.y;
	mov.u32 	%r30, %ntid.y;
	mov.u32 	%r31, %tid.y;
	mad.lo.s32 	%r1, %r29, %r30, %r31;
	mov.u32 	%r32, %ctaid.x;
	mov.u32 	%r33, %ntid.x;
	mov.u32 	%r34, %tid.x;
	mad.lo.s32 	%r2, %r32, %r33, %r34;
	mul.lo.s32 	%r35, %r28, %r27;
	setp.ge.s32 	%p1, %r1, %r35;
	setp.ge.s32 	%p2, %r2, %r26;
	or.pred  	%p3, %p1, %p2;
	@%p3 bra 	$L__BB1_15;
	setp.lt.s32 	%p4, %r25, 1;
	mov.f32 	%f111, 0f00000000;
	@%p4 bra 	$L__BB1_14;
	mul.lo.s32 	%r3, %r25, %r1;
	mul.lo.s32 	%r4, %r25, %r2;
	and.b32  	%r5, %r25, 15;
	setp.lt.u32 	%p5, %r25, 16;
	mov.f32 	%f111, 0f00000000;
	mov.b32 	%r46, 0;
	@%p5 bra 	$L__BB1_5;
	and.b32  	%r46, %r25, 2147483632;
	neg.s32 	%r44, %r46;
	mul.wide.u32 	%rd13, %r3, 4;
	add.s64 	%rd14, %rd13, %rd2;
	add.s64 	%rd41, %rd14, 32;
	add.s64 	%rd4, %rd1, 32;
	mov.f32 	%f111, 0f00000000;
	mov.u32 	%r43, %r4;
$L__BB1_4:
	.pragma "nounroll";
	mul.wide.s32 	%rd15, %r43, 4;
	add.s64 	%rd16, %rd4, %rd15;
	ld.global.f32 	%f18, [%rd41+-32];
	ld.global.f32 	%f19, [%rd16+-32];
	fma.rn.f32 	%f20, %f18, %f19, %f111;
	ld.global.f32 	%f21, [%rd41+-28];
	ld.global.f32 	%f22, [%rd16+-28];
	fma.rn.f32 	%f23, %f21, %f22, %f20;
	ld.global.f32 	%f24, [%rd41+-24];
	ld.global.f32 	%f25, [%rd16+-24];
	fma.rn.f32 	%f26, %f24, %f25, %f23;
	ld.global.f32 	%f27, [%rd41+-20];
	ld.global.f32 	%f28, [%rd16+-20];
	fma.rn.f32 	%f29, %f27, %f28, %f26;
	ld.global.f32 	%f30, [%rd41+-16];
	ld.global.f32 	%f31, [%rd16+-16];
	fma.rn.f32 	%f32, %f30, %f31, %f29;
	ld.global.f32 	%f33, [%rd41+-12];
	ld.global.f32 	%f34, [%rd16+-12];
	fma.rn.f32 	%f35, %f33, %f34, %f32;
	ld.global.f32 	%f36, [%rd41+-8];
	ld.global.f32 	%f37, [%rd16+-8];
	fma.rn.f32 	%f38, %f36, %f37, %f35;
	ld.global.f32 	%f39, [%rd41+-4];
	ld.global.f32 	%f40, [%rd16+-4];
	fma.rn.f32 	%f41, %f39, %f40, %f38;
	ld.global.f32 	%f42, [%rd41];
	ld.global.f32 	%f43, [%rd16];
	fma.rn.f32 	%f44, %f42, %f43, %f41;
	ld.global.f32 	%f45, [%rd41+4];
	ld.global.f32 	%f46, [%rd16+4];
	fma.rn.f32 	%f47, %f45, %f46, %f44;
	ld.global.f32 	%f48, [%rd41+8];
	ld.global.f32 	%f49, [%rd16+8];
	fma.rn.f32 	%f50, %f48, %f49, %f47;
	ld.global.f32 	%f51, [%rd41+12];
	ld.global.f32 	%f52, [%rd16+12];
	fma.rn.f32 	%f53, %f51, %f52, %f50;
	ld.global.f32 	%f54, [%rd41+16];
	ld.global.f32 	%f55, [%rd16+16];
	fma.rn.f32 	%f56, %f54, %f55, %f53;
	ld.global.f32 	%f57, [%rd41+20];
	ld.global.f32 	%f58, [%rd16+20];
	fma.rn.f32 	%f59, %f57, %f58, %f56;
	ld.global.f32 	%f60, [%rd41+24];
	ld.global.f32 	%f61, [%rd16+24];
	fma.rn.f32 	%f62, %f60, %f61, %f59;
	ld.global.f32 	%f63, [%rd41+28];
	ld.global.f32 	%f64, [%rd16+28];
	fma.rn.f32 	%f111, %f63, %f64, %f62;
	add.s32 	%r44, %r44, 16;
	add.s64 	%rd41, %rd41, 64;
	add.s32 	%r43, %r43, 16;
	setp.ne.s32 	%p6, %r44, 0;
	@%p6 bra 	$L__BB1_4;
$L__BB1_5:
	setp.eq.s32 	%p7, %r5, 0;
	@%p7 bra 	$L__BB1_14;
	and.b32  	%r13, %r25, 7;
	setp.lt.u32 	%p8, %r5, 8;
	@%p8 bra 	$L__BB1_8;
	add.s32 	%r37, %r46, %r3;
	mul.wide.u32 	%rd17, %r37, 4;
	add.s64 	%rd18, %rd2, %rd17;
	ld.global.f32 	%f66, [%rd18];
	add.s32 	%r38, %r46, %r4;
	mul.wide.s32 	%rd19, %r38, 4;
	add.s64 	%rd20, %rd1, %rd19;
	ld.global.f32 	%f67, [%rd20];
	fma.rn.f32 	%f68, %f66, %f67, %f111;
	cvt.u64.u32 	%rd21, %r3;
	cvt.u64.u32 	%rd22, %r46;
	add.s64 	%rd23, %rd22, %rd21;
	shl.b64 	%rd24, %rd23, 2;
	add.s64 	%rd25, %rd2, %rd24;
	ld.global.f32 	%f69, [%rd25+4];
	ld.global.f32 	%f70, [%rd20+4];
	fma.rn.f32 	%f71, %f69, %f70, %f68;
	ld.global.f32 	%f72, [%rd25+8];
	ld.global.f32 	%f73, [%rd20+8];
	fma.rn.f32 	%f74, %f72, %f73, %f71;
	ld.global.f32 	%f75, [%rd25+12];
	ld.global.f32 	%f76, [%rd20+12];
	fma.rn.f32 	%f77, %f75, %f76, %f74;
	ld.global.f32 	%f78, [%rd25+16];
	ld.global.f32 	%f79, [%rd20+16];
	fma.rn.f32 	%f80, %f78, %f79, %f77;
	ld.global.f32 	%f81, [%rd25+20];
	ld.global.f32 	%f82, [%rd20+20];
	fma.rn.f32 	%f83, %f81, %f82, %f80;
	ld.global.f32 	%f84, [%rd25+24];
	ld.global.f32 	%f85, [%rd20+24];
	fma.rn.f32 	%f86, %f84, %f85, %f83;
	ld.global.f32 	%f87, [%rd25+28];
	ld.global.f32 	%f88, [%rd20+28];
	fma.rn.f32 	%f111, %f87, %f88, %f86;
	add.s32 	%r46, %r46, 8;
$L__BB1_8:
	setp.eq.s32 	%p9, %r13, 0;
	@%p9 bra 	$L__BB1_14;
	and.b32  	%r16, %r25, 3;
	setp.lt.u32 	%p10, %r13, 4;
	@%p10 bra 	$L__BB1_11;
	add.s32 	%r39, %r46, %r3;
	mul.wide.u32 	%rd26, %r39, 4;
	add.s64 	%rd27, %rd2, %rd26;
	ld.global.f32 	%f90, [%rd27];
	add.s32 	%r40, %r46, %r4;
	mul.wide.s32 	%rd28, %r40, 4;
	add.s64 	%rd29, %rd1, %rd28;
	ld.global.f32 	%f91, [%rd29];
	fma.rn.f32 	%f92, %f90, %f91, %f111;
	cvt.u64.u32 	%rd30, %r3;
	cvt.u64.u32 	%rd31, %r46;
	add.s64 	%rd32, %rd31, %rd30;
	shl.b64 	%rd33, %rd32, 2;
	add.s64 	%rd34, %rd2, %rd33;
	ld.global.f32 	%f93, [%rd34+4];
	ld.global.f32 	%f94, [%rd29+4];
	fma.rn.f32 	%f95, %f93, %f94, %f92;
	ld.global.f32 	%f96, [%rd34+8];
	ld.global.f32 	%f97, [%rd29+8];
	fma.rn.f32 	%f98, %f96, %f97, %f95;
	ld.global.f32 	%f99, [%rd34+12];
	ld.global.f32 	%f100, [%rd29+12];
	fma.rn.f32 	%f111, %f99, %f100, %f98;
	add.s32 	%r46, %r46, 4;
$L__BB1_11:
	setp.eq.s32 	%p11, %r16, 0;
	@%p11 bra 	$L__BB1_14;
	add.s32 	%r49, %r46, %r4;
	add.s32 	%r41, %r46, %r3;
	mul.wide.u32 	%rd35, %r41, 4;
	add.s64 	%rd42, %rd2, %rd35;
	neg.s32 	%r48, %r16;
$L__BB1_13:
	.pragma "nounroll";
	mul.wide.s32 	%rd36, %r49, 4;
	add.s64 	%rd37, %rd1, %rd36;
	ld.global.f32 	%f101, [%rd42];
	ld.global.f32 	%f102, [%rd37];
	fma.rn.f32 	%f111, %f101, %f102, %f111;
	add.s32 	%r49, %r49, 1;
	add.s64 	%rd42, %rd42, 4;
	add.s32 	%r48, %r48, 1;
	setp.ne.s32 	%p12, %r48, 0;
	@%p12 bra 	$L__BB1_13;
$L__BB1_14:
	mad.lo.s32 	%r42, %r26, %r1, %r2;
	cvta.to.global.u64 	%rd38, %rd10;
	mul.wide.s32 	%rd39, %r42, 4;
	add.s64 	%rd40, %rd38, %rd39;
	st.global.f32 	[%rd40], %f111;
$L__BB1_15:
	ret;

}
	// .globl	_Z13compute_dl_dwIfEvPT_S1_S1_iiii
.visible .entry _Z13compute_dl_dwIfEvPT_S1_S1_iiii(
	.param .u64 .ptr .align 1 _Z13compute_dl_dwIfEvPT_S1_S1_iiii_param_0,
	.param .u64 .ptr .align 1 _Z13compute_dl_dwIfEvPT_S1_S1_iiii_param_1,
	.param .u64 .ptr .align 1 _Z13compute_dl_dwIfEvPT_S1_S1_iiii_param_2,
	.param .u32 _Z13compute_dl_dwIfEvPT_S1_S1_iiii_param_3,
	.param .u32 _Z13compute_dl_dwIfEvPT_S1_S1_iiii_param_4,
	.param .u32 _Z13compute_dl_dwIfEvPT_S1_S1_iiii_param_5,
	.param .u32 _Z13compute_dl_dwIfEvPT_S1_S1_iiii_param_6
)
{
	.reg .pred 	%p<13>;
	.reg .b32 	%r<46>;
	.reg .b32 	%f<68>;
	.reg .b64 	%rd<53>;

	ld.param.u64 	%rd4, [_Z13compute_dl_dwIfEvPT_S1_S1_iiii_param_0];
	ld.param.u64 	%rd5, [_Z13compute_dl_dwIfEvPT_S1_S1_iiii_param_1];
	ld.param.u64 	%rd3, [_Z13compute_dl_dwIfEvPT_S1_S1_iiii_param_2];
	ld.param.u32 	%r21, [_Z13compute_dl_dwIfEvPT_S1_S1_iiii_param_3];
	ld.param.u32 	%r22, [_Z13compute_dl_dwIfEvPT_S1_S1_iiii_param_4];
	ld.param.u32 	%r23, [_Z13compute_dl_dwIfEvPT_S1_S1_iiii_param_5];
	ld.param.u32 	%r24, [_Z13compute_dl_dwIfEvPT_S1_S1_iiii_param_6];
	cvta.to.global.u64 	%rd1, %rd4;
	cvta.to.global.u64 	%rd2, %rd5;
	mov.u32 	%r25, %ctaid.y;
	mov.u32 	%r26, %ntid.y;
	mov.u32 	%r27, %tid.y;
	mad.lo.s32 	%r1, %r25, %r26, %r27;
	mov.u32 	%r28, %ctaid.x;
	mov.u32 	%r29, %ntid.x;
	mov.u32 	%r30, %tid.x;
	mad.lo.s32 	%r2, %r28, %r29, %r30;
	setp.ge.s32 	%p1, %r1, %r24;
	setp.ge.s32 	%p2, %r2, %r23;
	or.pred  	%p3, %p2, %p1;
	@%p3 bra 	$L__BB2_14;
	mul.lo.s32 	%r3, %r22, %r21;
	setp.lt.s32 	%p4, %r3, 1;
	mov.f32 	%f67, 0f00000000;
	@%p4 bra 	$L__BB2_13;
	and.b32  	%r4, %r3, 7;
	setp.lt.u32 	%p5, %r3, 8;
	mov.f32 	%f67, 0f00000000;
	mov.b32 	%r44, 0;
	@%p5 bra 	$L__BB2_5;
	and.b32  	%r44, %r3, 2147483640;
	neg.s32 	%r42, %r44;
	shl.b32 	%r7, %r23, 3;
	shl.b32 	%r8, %r24, 3;
	mov.f32 	%f67, 0f00000000;
	mul.wide.s32 	%rd10, %r24, 4;
	mul.wide.s32 	%rd12, %r23, 4;
	mov.u32 	%r40, %r1;
	mov.u32 	%r41, %r2;
$L__BB2_4:
	.pragma "nounroll";
	mul.wide.s32 	%rd6, %r40, 4;
	add.s64 	%rd7, %rd2, %rd6;
	ld.global.f32 	%f17, [%rd7];
	mul.wide.s32 	%rd8, %r41, 4;
	add.s64 	%rd9, %rd1, %rd8;
	ld.global.f32 	%f18, [%rd9];
	fma.rn.f32 	%f19, %f17, %f18, %f67;
	add.s64 	%rd11, %rd7, %rd10;
	ld.global.f32 	%f20, [%rd11];
	add.s64 	%rd13, %rd9, %rd12;
	ld.global.f32 	%f21, [%rd13];
	fma.rn.f32 	%f22, %f20, %f21, %f19;
	add.s64 	%rd14, %rd11, %rd10;
	ld.global.f32 	%f23, [%rd14];
	add.s64 	%rd15, %rd13, %rd12;
	ld.global.f32 	%f24, [%rd15];
	fma.rn.f32 	%f25, %f23, %f24, %f22;
	add.s64 	%rd16, %rd14, %rd10;
	ld.global.f32 	%f26, [%rd16];
	add.s64 	%rd17, %rd15, %rd12;
	ld.global.f32 	%f27, [%rd17];
	fma.rn.f32 	%f28, %f26, %f27, %f25;
	add.s64 	%rd18, %rd16, %rd10;
	ld.global.f32 	%f29, [%rd18];
	add.s64 	%rd19, %rd17, %rd12;
	ld.global.f32 	%f30, [%rd19];
	fma.rn.f32 	%f31, %f29, %f30, %f28;
	add.s64 	%rd20, %rd18, %rd10;
	ld.global.f32 	%f32, [%rd20];
	add.s64 	%rd21, %rd19, %rd12;
	ld.global.f32 	%f33, [%rd21];
	fma.rn.f32 	%f34, %f32, %f33, %f31;
	add.s64 	%rd22, %rd20, %rd10;
	ld.global.f32 	%f35, [%rd22];
	add.s64 	%rd23, %rd21, %rd12;
	ld.global.f32 	%f36, [%rd23];
	fma.rn.f32 	%f37, %f35, %f36, %f34;
	add.s64 	%rd24, %rd22, %rd10;
	ld.global.f32 	%f38, [%rd24];
	add.s64 	%rd25, %rd23, %rd12;
	ld.global.f32 	%f39, [%rd25];
	fma.rn.f32 	%f67, %f38, %f39, %f37;
	add.s32 	%r42, %r42, 8;
	add.s32 	%r41, %r41, %r7;
	add.s32 	%r40, %r40, %r8;
	setp.ne.s32 	%p6, %r42, 0;
	@%p6 bra 	$L__BB2_4;
$L__BB2_5:
	setp.eq.s32 	%p7, %r4, 0;
	@%p7 bra 	$L__BB2_13;
	and.b32  	%r16, %r3, 3;
	setp.lt.u32 	%p8, %r4, 4;
	@%p8 bra 	$L__BB2_8;
	mad.lo.s32 	%r32, %r44, %r24, %r1;
	mul.wide.s32 	%rd26, %r32, 4;
	add.s64 	%rd27, %rd2, %rd26;
	ld.global.f32 	%f41, [%rd27];
	mad.lo.s32 	%r33, %r44, %r23, %r2;
	mul.wide.s32 	%rd28, %r33, 4;
	add.s64 	%rd29, %rd1, %rd28;
	ld.global.f32 	%f42, [%rd29];
	fma.rn.f32 	%f43, %f41, %f42, %f67;
	mul.wide.s32 	%rd30, %r24, 4;
	add.s64 	%rd31, %rd27, %rd30;
	ld.global.f32 	%f44, [%rd31];
	mul.wide.s32 	%rd32, %r23, 4;
	add.s64 	%rd33, %rd29, %rd32;
	ld.global.f32 	%f45, [%rd33];
	fma.rn.f32 	%f46, %f44, %f45, %f43;
	add.s64 	%rd34, %rd31, %rd30;
	ld.global.f32 	%f47, [%rd34];
	add.s64 	%rd35, %rd33, %rd32;
	ld.global.f32 	%f48, [%rd35];
	fma.rn.f32 	%f49, %f47, %f48, %f46;
	add.s64 	%rd36, %rd34, %rd30;
	ld.global.f32 	%f50, [%rd36];
	add.s64 	%rd37, %rd35, %rd32;
	ld.global.f32 	%f51, [%rd37];
	fma.rn.f32 	%f67, %f50, %f51, %f49;
	add.s32 	%r44, %r44, 4;
$L__BB2_8:
	setp.eq.s32 	%p9, %r16, 0;
	@%p9 bra 	$L__BB2_13;
	setp.eq.s32 	%p10, %r16, 1;
	@%p10 bra 	$L__BB2_11;
	mad.lo.s32 	%r34, %r44, %r24, %r1;
	mul.wide.s32 	%rd38, %r34, 4;
	add.s64 	%rd39, %rd2, %rd38;
	ld.global.f32 	%f53, [%rd39];
	mad.lo.s32 	%r35, %r44, %r23, %r2;
	mul.wide.s32 	%rd40, %r35, 4;
	add.s64 	%rd41, %rd1, %rd40;
	ld.global.f32 	%f54, [%rd41];
	fma.rn.f32 	%f55, %f53, %f54, %f67;
	mul.wide.s32 	%rd42, %r24, 4;
	add.s64 	%rd43, %rd39, %rd42;
	ld.global.f32 	%f56, [%rd43];
	mul.wide.s32 	%rd44, %r23, 4;
	add.s64 	%rd45, %rd41, %rd44;
	ld.global.f32 	%f57, [%rd45];
	fma.rn.f32 	%f67, %f56, %f57, %f55;
	add.s32 	%r44, %r44, 2;
$L__BB2_11:
	and.b32  	%r36, %r3, 1;
	setp.eq.b32 	%p11, %r36, 1;
	not.pred 	%p12, %p11;
	@%p12 bra 	$L__BB2_13;
	mad.lo.s32 	%r37, %r44, %r24, %r1;
	mul.wide.s32 	%rd46, %r37, 4;
	add.s64 	%rd47, %rd2, %rd46;
	ld.global.f32 	%f58, [%rd47];
	mad.lo.s32 	%r38, %r44, %r23, %r2;
	mul.wide.s32 	%rd48, %r38, 4;
	add.s64 	%rd49, %rd1, %rd48;
	ld.global.f32 	%f59, [%rd49];
	fma.rn.f32 	%f67, %f58, %f59, %f67;
$L__BB2_13:
	mad.lo.s32 	%r39, %r23, %r1, %r2;
	cvta.to.global.u64 	%rd50, %rd3;
	mul.wide.s32 	%rd51, %r39, 4;
	add.s64 	%rd52, %rd50, %rd51;
	st.global.f32 	[%rd52], %f67;
$L__BB2_14:
	ret;

}
	// .globl	_Z16maxPoolingKernelPfS_iiii
.visible .entry _Z16maxPoolingKernelPfS_iiii(
	.param .u64 .ptr .align 1 _Z16maxPoolingKernelPfS_iiii_param_0,
	.param .u64 .ptr .align 1 _Z16maxPoolingKernelPfS_iiii_param_1,
	.param .u32 _Z16maxPoolingKernelPfS_iiii_param_2,
	.param .u32 _Z16maxPoolingKernelPfS_iiii_param_3,
	.param .u32 _Z16maxPoolingKernelPfS_iiii_param_4,
	.param .u32 _Z16maxPoolingKernelPfS_iiii_param_5
)
{
	.reg .pred 	%p<15>;
	.reg .b32 	%r<53>;
	.reg .b32 	%f<88>;
	.reg .b64 	%rd<16>;

	ld.param.u64 	%rd5, [_Z16maxPoolingKernelPfS_iiii_param_0];
	ld.param.u64 	%rd4, [_Z16maxPoolingKernelPfS_iiii_param_1];
	ld.param.u32 	%r28, [_Z16maxPoolingKernelPfS_iiii_param_2];
	ld.param.u32 	%r25, [_Z16maxPoolingKernelPfS_iiii_param_3];
	ld.param.u32 	%r26, [_Z16maxPoolingKernelPfS_iiii_param_4];
	ld.param.u32 	%r27, [_Z16maxPoolingKernelPfS_iiii_param_5];
	cvta.to.global.u64 	%rd1, %rd5;
	sub.s32 	%r29, %r28, %r26;
	div.s32 	%r30, %r29, %r27;
	sub.s32 	%r31, %r25, %r26;
	div.s32 	%r32, %r31, %r27;
	mov.u32 	%r33, %ctaid.y;
	mov.u32 	%r34, %ntid.y;
	mov.u32 	%r35, %tid.y;
	mad.lo.s32 	%r2, %r33, %r34, %r35;
	mov.u32 	%r36, %ctaid.x;
	mov.u32 	%r37, %ntid.x;
	mad.lo.s32 	%r38, %r36, %r37, %r35;
	setp.gt.s32 	%p1, %r2, %r30;
	setp.gt.s32 	%p2, %r38, %r32;
	or.pred  	%p3, %p1, %p2;
	@%p3 bra 	$L__BB3_18;
	setp.lt.s32 	%p4, %r26, 1;
	mov.f32 	%f86, 0fFF800000;
	@%p4 bra 	$L__BB3_17;
	mul.lo.s32 	%r4, %r27, %r2;
	mul.lo.s32 	%r5, %r27, %r38;
	and.b32  	%r6, %r26, 15;
	add.s32 	%r7, %r6, -1;
	and.b32  	%r8, %r26, 7;
	add.s32 	%r9, %r8, -1;
	and.b32  	%r10, %r26, 2147483632;
	and.b32  	%r11, %r26, 3;
	neg.s32 	%r12, %r10;
	add.s64 	%rd2, %rd1, 32;
	mov.f32 	%f86, 0fFF800000;
	mov.b32 	%r47, 0;
$L__BB3_3:
	setp.lt.u32 	%p5, %r26, 16;
	add.s32 	%r41, %r47, %r4;
	mad.lo.s32 	%r14, %r41, %r25, %r5;
	mov.b32 	%r51, 0;
	@%p5 bra 	$L__BB3_6;
	mov.u32 	%r48, %r14;
	mov.u32 	%r49, %r12;
$L__BB3_5:
	.pragma "nounroll";
	mul.wide.s32 	%rd6, %r48, 4;
	add.s64 	%rd7, %rd2, %rd6;
	ld.global.f32 	%f20, [%rd7+-32];
	max.f32 	%f21, %f86, %f20;
	ld.global.f32 	%f22, [%rd7+-28];
	max.f32 	%f23, %f21, %f22;
	ld.global.f32 	%f24, [%rd7+-24];
	max.f32 	%f25, %f23, %f24;
	ld.global.f32 	%f26, [%rd7+-20];
	max.f32 	%f27, %f25, %f26;
	ld.global.f32 	%f28, [%rd7+-16];
	max.f32 	%f29, %f27, %f28;
	ld.global.f32 	%f30, [%rd7+-12];
	max.f32 	%f31, %f29, %f30;
	ld.global.f32 	%f32, [%rd7+-8];
	max.f32 	%f33, %f31, %f32;
	ld.global.f32 	%f34, [%rd7+-4];
	max.f32 	%f35, %f33, %f34;
	ld.global.f32 	%f36, [%rd7];
	max.f32 	%f37, %f35, %f36;
	ld.global.f32 	%f38, [%rd7+4];
	max.f32 	%f39, %f37, %f38;
	ld.global.f32 	%f40, [%rd7+8];
	max.f32 	%f41, %f39, %f40;
	ld.global.f32 	%f42, [%rd7+12];
	max.f32 	%f43, %f41, %f42;
	ld.global.f32 	%f44, [%rd7+16];
	max.f32 	%f45, %f43, %f44;
	ld.global.f32 	%f46, [%rd7+20];
	max.f32 	%f47, %f45, %f46;
	ld.global.f32 	%f48, [%rd7+24];
	max.f32 	%f49, %f47, %f48;
	ld.global.f32 	%f50, [%rd7+28];
	max.f32 	%f86, %f49, %f50;
	add.s32 	%r49, %r49, 16;
	add.s32 	%r48, %r48, 16;
	setp.ne.s32 	%p6, %r49, 0;
	mov.u32 	%r51, %r10;
	@%p6 bra 	$L__BB3_5;
$L__BB3_6:
	setp.eq.s32 	%p7, %r6, 0;
	@%p7 bra 	$L__BB3_16;
	setp.lt.u32 	%p8, %r7, 7;
	@%p8 bra 	$L__BB3_9;
	add.s32 	%r42, %r14, %r51;
	mul.wide.s32 	%rd8, %r42, 4;
	add.s64 	%rd9, %rd1, %rd8;
	ld.global.f32 	%f52, [%rd9];
	max.f32 	%f53, %f86, %f52;
	ld.global.f32 	%f54, [%rd9+4];
	max.f32 	%f55, %f53, %f54;
	ld.global.f32 	%f56, [%rd9+8];
	max.f32 	%f57, %f55, %f56;
	ld.global.f32 	%f58, [%rd9+12];
	max.f32 	%f59, %f57, %f58;
	ld.global.f32 	%f60, [%rd9+16];
	max.f32 	%f61, %f59, %f60;
	ld.global.f32 	%f62, [%rd9+20];
	max.f32 	%f63, %f61, %f62;
	ld.global.f32 	%f64, [%rd9+24];
	max.f32 	%f65, %f63, %f64;
	ld.global.f32 	%f66, [%rd9+28];
	max.f32 	%f86, %f65, %f66;
	add.s32 	%r51, %r51, 8;
$L__BB3_9:
	setp.eq.s32 	%p9, %r8, 0;
	@%p9 bra 	$L__BB3_16;
	setp.lt.u32 	%p10, %r9, 3;
	@%p10 bra 	$L__BB3_12;
	add.s32 	%r43, %r14, %r51;
	mul.wide.s32 	%rd10, %r43, 4;
	add.s64 	%rd11, %rd1, %rd10;
	ld.global.f32 	%f68, [%rd11];
	max.f32 	%f69, %f86, %f68;
	ld.global.f32 	%f70, [%rd11+4];
	max.f32 	%f71, %f69, %f70;
	ld.global.f32 	%f72, [%rd11+8];
	max.f32 	%f73, %f71, %f72;
	ld.global.f32 	%f74, [%rd11+12];
	max.f32 	%f86, %f73, %f74;
	add.s32 	%r51, %r51, 4;
$L__BB3_12:
	setp.eq.s32 	%p11, %r11, 0;
	@%p11 bra 	$L__BB3_16;
	setp.eq.s32 	%p12, %r11, 1;
	add.s32 	%r44, %r14, %r51;
	mul.wide.s32 	%rd12, %r44, 4;
	add.s64 	%rd3, %rd1, %rd12;
	ld.global.f32 	%f75, [%rd3];
	max.f32 	%f86, %f86, %f75;
	@%p12 bra 	$L__BB3_16;
	setp.eq.s32 	%p13, %r11, 2;
	ld.global.f32 	%f76, [%rd3+4];
	max.f32 	%f86, %f86, %f76;
	@%p13 bra 	$L__BB3_16;
	ld.global.f32 	%f77, [%rd3+8];
	max.f32 	%f86, %f86, %f77;
$L__BB3_16:
	add.s32 	%r47, %r47, 1;
	setp.ne.s32 	%p14, %r47, %r26;
	@%p14 bra 	$L__BB3_3;
$L__BB3_17:
	mad.lo.s32 	%r45, %r2, %r32, %r2;
	add.s32 	%r46, %r45, %r38;
	cvta.to.global.u64 	%rd13, %rd4;
	mul.wide.s32 	%rd14, %r46, 4;
	add.s64 	%rd15, %rd13, %rd14;
	st.global.f32 	[%rd15], %f86;
$L__BB3_18:
	ret;

}
	// .globl	_Z12MatMulKernelPfS_S_iiii
.visible .entry _Z12MatMulKernelPfS_S_iiii(
	.param .u64 .ptr .align 1 _Z12MatMulKernelPfS_S_iiii_param_0,
	.param .u64 .ptr .align 1 _Z12MatMulKernelPfS_S_iiii_param_1,
	.param .u64 .ptr .align 1 _Z12MatMulKernelPfS_S_iiii_param_2,
	.param .u32 _Z12MatMulKernelPfS_S_iiii_param_3,
	.param .u32 _Z12MatMulKernelPfS_S_iiii_param_4,
	.param .u32 _Z12MatMulKernelPfS_S_iiii_param_5,
	.param .u32 _Z12MatMulKernelPfS_S_iiii_param_6
)
{
	.reg .pred 	%p<11>;
	.reg .b32 	%r<44>;
	.reg .b32 	%f<68>;
	.reg .b64 	%rd<40>;

	ld.param.u64 	%rd5, [_Z12MatMulKernelPfS_S_iiii_param_0];
	ld.param.u64 	%rd6, [_Z12MatMulKernelPfS_S_iiii_param_1];
	ld.param.u64 	%rd4, [_Z12MatMulKernelPfS_S_iiii_param_2];
	ld.param.u32 	%r22, [_Z12MatMulKernelPfS_S_iiii_param_3];
	ld.param.u32 	%r23, [_Z12MatMulKernelPfS_S_iiii_param_4];
	ld.param.u32 	%r20, [_Z12MatMulKernelPfS_S_iiii_param_5];
	ld.param.u32 	%r21, [_Z12MatMulKernelPfS_S_iiii_param_6];
	cvta.to.global.u64 	%rd1, %rd6;
	cvta.to.global.u64 	%rd2, %rd5;
	mov.u32 	%r24, %ctaid.x;
	mov.u32 	%r25, %ntid.x;
	mov.u32 	%r26, %tid.x;
	mad.lo.s32 	%r1, %r24, %r25, %r26;
	mul.lo.s32 	%r27, %r23, %r22;
	mul.lo.s32 	%r28, %r27, %r20;
	setp.ge.s32 	%p1, %r1, %r28;
	@%p1 bra 	$L__BB4_14;
	rem.s32 	%r2, %r1, %r20;
	setp.lt.s32 	%p2, %r21, 1;
	mov.f32 	%f67, 0f00000000;
	@%p2 bra 	$L__BB4_13;
	div.s32 	%r30, %r1, %r20;
	mul.lo.s32 	%r3, %r30, %r21;
	and.b32  	%r4, %r21, 7;
	setp.lt.u32 	%p3, %r21, 8;
	mov.f32 	%f67, 0f00000000;
	mov.b32 	%r42, 0;
	@%p3 bra 	$L__BB4_5;
	and.b32  	%r42, %r21, 2147483640;
	neg.s32 	%r40, %r42;
	shl.b32 	%r7, %r20, 3;
	add.s64 	%rd3, %rd2, 16;
	mov.f32 	%f67, 0f00000000;
	mul.wide.s32 	%rd11, %r20, 4;
	mov.u32 	%r38, %r3;
	mov.u32 	%r39, %r2;
$L__BB4_4:
	.pragma "nounroll";
	mul.wide.s32 	%rd7, %r38, 4;
	add.s64 	%rd8, %rd3, %rd7;
	ld.global.f32 	%f17, [%rd8+-16];
	mul.wide.s32 	%rd9, %r39, 4;
	add.s64 	%rd10, %rd1, %rd9;
	ld.global.f32 	%f18, [%rd10];
	fma.rn.f32 	%f19, %f17, %f18, %f67;
	ld.global.f32 	%f20, [%rd8+-12];
	add.s64 	%rd12, %rd10, %rd11;
	ld.global.f32 	%f21, [%rd12];
	fma.rn.f32 	%f22, %f20, %f21, %f19;
	ld.global.f32 	%f23, [%rd8+-8];
	add.s64 	%rd13, %rd12, %rd11;
	ld.global.f32 	%f24, [%rd13];
	fma.rn.f32 	%f25, %f23, %f24, %f22;
	ld.global.f32 	%f26, [%rd8+-4];
	add.s64 	%rd14, %rd13, %rd11;
	ld.global.f32 	%f27, [%rd14];
	fma.rn.f32 	%f28, %f26, %f27, %f25;
	ld.global.f32 	%f29, [%rd8];
	add.s64 	%rd15, %rd14, %rd11;
	ld.global.f32 	%f30, [%rd15];
	fma.rn.f32 	%f31, %f29, %f30, %f28;
	ld.global.f32 	%f32, [%rd8+4];
	add.s64 	%rd16, %rd15, %rd11;
	ld.global.f32 	%f33, [%rd16];
	fma.rn.f32 	%f34, %f32, %f33, %f31;
	ld.global.f32 	%f35, [%rd8+8];
	add.s64 	%rd17, %rd16, %rd11;
	ld.global.f32 	%f36, [%rd17];
	fma.rn.f32 	%f37, %f35, %f36, %f34;
	ld.global.f32 	%f38, [%rd8+12];
	add.s64 	%rd18, %rd17, %rd11;
	ld.global.f32 	%f39, [%rd18];
	fma.rn.f32 	%f67, %f38, %f39, %f37;
	add.s32 	%r40, %r40, 8;
	add.s32 	%r39, %r39, %r7;
	add.s32 	%r38, %r38, 8;
	setp.ne.s32 	%p4, %r40, 0;
	@%p4 bra 	$L__BB4_4;
$L__BB4_5:
	setp.eq.s32 	%p5, %r4, 0;
	@%p5 bra 	$L__BB4_13;
	and.b32  	%r15, %r21, 3;
	setp.lt.u32 	%p6, %r4, 4;
	@%p6 bra 	$L__BB4_8;
	add.s32 	%r31, %r42, %r3;
	mul.wide.s32 	%rd19, %r31, 4;
	add.s64 	%rd20, %rd2, %rd19;
	ld.global.f32 	%f41, [%rd20];
	mad.lo.s32 	%r32, %r42, %r20, %r2;
	mul.wide.s32 	%rd21, %r32, 4;
	add.s64 	%rd22, %rd1, %rd21;
	ld.global.f32 	%f42, [%rd22];
	fma.rn.f32 	%f43, %f41, %f42, %f67;
	ld.global.f32 	%f44, [%rd20+4];
	mul.wide.s32 	%rd23, %r20, 4;
	add.s64 	%rd24, %rd22, %rd23;
	ld.global.f32 	%f45, [%rd24];
	fma.rn.f32 	%f46, %f44, %f45, %f43;
	ld.global.f32 	%f47, [%rd20+8];
	add.s64 	%rd25, %rd24, %rd23;
	ld.global.f32 	%f48, [%rd25];
	fma.rn.f32 	%f49, %f47, %f48, %f46;
	ld.global.f32 	%f50, [%rd20+12];
	add.s64 	%rd26, %rd25, %rd23;
	ld.global.f32 	%f51, [%rd26];
	fma.rn.f32 	%f67, %f50, %f51, %f49;
	add.s32 	%r42, %r42, 4;
$L__BB4_8:
	setp.eq.s32 	%p7, %r15, 0;
	@%p7 bra 	$L__BB4_13;
	setp.eq.s32 	%p8, %r15, 1;
	@%p8 bra 	$L__BB4_11;
	add.s32 	%r33, %r42, %r3;
	mul.wide.s32 	%rd27, %r33, 4;
	add.s64 	%rd28, %rd2, %rd27;
	ld.global.f32 	%f53, [%rd28];
	mad.lo.s32 	%r34, %r42, %r20, %r2;
	mul.wide.s32 	%rd29, %r34, 4;
	add.s64 	%rd30, %rd1, %rd29;
	ld.global.f32 	%f54, [%rd30];
	fma.rn.f32 	%f55, %f53, %f54, %f67;
	ld.global.f32 	%f56, [%rd28+4];
	mul.wide.s32 	%rd31, %r20, 4;
	add.s64 	%rd32, %rd30, %rd31;
	ld.global.f32 	%f57, [%rd32];
	fma.rn.f32 	%f67, %f56, %f57, %f55;
	add.s32 	%r42, %r42, 2;
$L__BB4_11:
	and.b32  	%r35, %r21, 1;
	setp.eq.b32 	%p9, %r35, 1;
	not.pred 	%p10, %p9;
	@%p10 bra 	$L__BB4_13;
	add.s32 	%r36, %r42, %r3;
	mul.wide.s32 	%rd33, %r36, 4;
	add.s64 	%rd34, %rd2, %rd33;
	ld.global.f32 	%f58, [%rd34];
	mad.lo.s32 	%r37, %r42, %r20, %r2;
	mul.wide.s32 	%rd35, %r37, 4;
	add.s64 	%rd36, %rd1, %rd35;
	ld.global.f32 	%f59, [%rd36];
	fma.rn.f32 	%f67, %f58, %f59, %f67;
$L__BB4_13:
	cvta.to.global.u64 	%rd37, %rd4;
	mul.wide.s32 	%rd38, %r1, 4;
	add.s64 	%rd39, %rd37, %rd38;
	st.global.f32 	[%rd39], %f67;
$L__BB4_14:
	ret;

}
	// .globl	_Z10convKernelPKfS0_Pfiii
.visible .entry _Z10convKernelPKfS0_Pfiii(
	.param .u64 .ptr .align 1 _Z10convKernelPKfS0_Pfiii_param_0,
	.param .u64 .ptr .align 1 _Z10convKernelPKfS0_Pfiii_param_1,
	.param .u64 .ptr .align 1 _Z10convKernelPKfS0_Pfiii_param_2,
	.param .u32 _Z10convKernelPKfS0_Pfiii_param_3,
	.param .u32 _Z10convKernelPKfS0_Pfiii_param_4,
	.param .u32 _Z10convKernelPKfS0_Pfiii_param_5
)
{
	.reg .pred 	%p<11>;
	.reg .b32 	%r<42>;
	.reg .b32 	%f<68>;
	.reg .b64 	%rd<40>;

	ld.param.u64 	%rd5, [_Z10convKernelPKfS0_Pfiii_param_0];
	ld.param.u64 	%rd6, [_Z10convKernelPKfS0_Pfiii_param_1];
	ld.param.u64 	%rd4, [_Z10convKernelPKfS0_Pfiii_param_2];
	ld.param.u32 	%r22, [_Z10convKernelPKfS0_Pfiii_param_3];
	ld.param.u32 	%r20, [_Z10convKernelPKfS0_Pfiii_param_4];
	ld.param.u32 	%r21, [_Z10convKernelPKfS0_Pfiii_param_5];
	cvta.to.global.u64 	%rd1, %rd6;
	cvta.to.global.u64 	%rd2, %rd5;
	mov.u32 	%r23, %ctaid.x;
	mov.u32 	%r24, %ntid.x;
	mov.u32 	%r25, %tid.x;
	mad.lo.s32 	%r1, %r23, %r24, %r25;
	mul.lo.s32 	%r26, %r20, %r22;
	setp.ge.s32 	%p1, %r1, %r26;
	@%p1 bra 	$L__BB5_14;
	rem.s32 	%r2, %r1, %r20;
	setp.lt.s32 	%p2, %r21, 1;
	mov.f32 	%f67, 0f00000000;
	@%p2 bra 	$L__BB5_13;
	div.s32 	%r28, %r1, %r20;
	mul.lo.s32 	%r3, %r28, %r21;
	and.b32  	%r4, %r21, 7;
	setp.lt.u32 	%p3, %r21, 8;
	mov.f32 	%f67, 0f00000000;
	mov.b32 	%r40, 0;
	@%p3 bra 	$L__BB5_5;
	and.b32  	%r40, %r21, 2147483640;
	neg.s32 	%r38, %r40;
	shl.b32 	%r7, %r20, 3;
	add.s64 	%rd3, %rd2, 16;
	mov.f32 	%f67, 0f00000000;
	mul.wide.s32 	%rd11, %r20, 4;
	mov.u32 	%r36, %r3;
	mov.u32 	%r37, %r2;
$L__BB5_4:
	.pragma "nounroll";
	mul.wide.s32 	%rd7, %r36, 4;
	add.s64 	%rd8, %rd3, %rd7;
	ld.global.f32 	%f17, [%rd8+-16];
	mul.wide.s32 	%rd9, %r37, 4;
	add.s64 	%rd10, %rd1, %rd9;
	ld.global.f32 	%f18, [%rd10];
	fma.rn.f32 	%f19, %f17, %f18, %f67;
	ld.global.f32 	%f20, [%rd8+-12];
	add.s64 	%rd12, %rd10, %rd11;
	ld.global.f32 	%f21, [%rd12];
	fma.rn.f32 	%f22, %f20, %f21, %f19;
	ld.global.f32 	%f23, [%rd8+-8];
	add.s64 	%rd13, %rd12, %rd11;
	ld.global.f32 	%f24, [%rd13];
	fma.rn.f32 	%f25, %f23, %f24, %f22;
	ld.global.f32 	%f26, [%rd8+-4];
	add.s64 	%rd14, %rd13, %rd11;
	ld.global.f32 	%f27, [%rd14];
	fma.rn.f32 	%f28, %f26, %f27, %f25;
	ld.global.f32 	%f29, [%rd8];
	add.s64 	%rd15, %rd14, %rd11;
	ld.global.f32 	%f30, [%rd15];
	fma.rn.f32 	%f31, %f29, %f30, %f28;
	ld.global.f32 	%f32, [%rd8+4];
	add.s64 	%rd16, %rd15, %rd11;
	ld.global.f32 	%f33, [%rd16];
	fma.rn.f32 	%f34, %f32, %f33, %f31;
	ld.global.f32 	%f35, [%rd8+8];
	add.s64 	%rd17, %rd16, %rd11;
	ld.global.f32 	%f36, [%rd17];
	fma.rn.f32 	%f37, %f35, %f36, %f34;
	ld.global.f32 	%f38, [%rd8+12];
	add.s64 	%rd18, %rd17, %rd11;
	ld.global.f32 	%f39, [%rd18];
	fma.rn.f32 	%f67, %f38, %f39, %f37;
	add.s32 	%r38, %r38, 8;
	add.s32 	%r37, %r37, %r7;
	add.s32 	%r36, %r36, 8;
	setp.ne.s32 	%p4, %r38, 0;
	@%p4 bra 	$L__BB5_4;
$L__BB5_5:
	setp.eq.s32 	%p5, %r4, 0;
	@%p5 bra 	$L__BB5_13;
	and.b32  	%r15, %r21, 3;
	setp.lt.u32 	%p6, %r4, 4;
	@%p6 bra 	$L__BB5_8;
	add.s32 	%r29, %r40, %r3;
	mul.wide.s32 	%rd19, %r29, 4;
	add.s64 	%rd20, %rd2, %rd19;
	ld.global.f32 	%f41, [%rd20];
	mad.lo.s32 	%r30, %r40, %r20, %r2;
	mul.wide.s32 	%rd21, %r30, 4;
	add.s64 	%rd22, %rd1, %rd21;
	ld.global.f32 	%f42, [%rd22];
	fma.rn.f32 	%f43, %f41, %f42, %f67;
	ld.global.f32 	%f44, [%rd20+4];
	mul.wide.s32 	%rd23, %r20, 4;
	add.s64 	%rd24, %rd22, %rd23;
	ld.global.f32 	%f45, [%rd24];
	fma.rn.f32 	%f46, %f44, %f45, %f43;
	ld.global.f32 	%f47, [%rd20+8];
	add.s64 	%rd25, %rd24, %rd23;
	ld.global.f32 	%f48, [%rd25];
	fma.rn.f32 	%f49, %f47, %f48, %f46;
	ld.global.f32 	%f50, [%rd20+12];
	add.s64 	%rd26, %rd25, %rd23;
	ld.global.f32 	%f51, [%rd26];
	fma.rn.f32 	%f67, %f50, %f51, %f49;
	add.s32 	%r40, %r40, 4;
$L__BB5_8:
	setp.eq.s32 	%p7, %r15, 0;
	@%p7 bra 	$L__BB5_13;
	setp.eq.s32 	%p8, %r15, 1;
	@%p8 bra 	$L__BB5_11;
	add.s32 	%r31, %r40, %r3;
	mul.wide.s32 	%rd27, %r31, 4;
	add.s64 	%rd28, %rd2, %rd27;
	ld.global.f32 	%f53, [%rd28];
	mad.lo.s32 	%r32, %r40, %r20, %r2;
	mul.wide.s32 	%rd29, %r32, 4;
	add.s64 	%rd30, %rd1, %rd29;
	ld.global.f32 	%f54, [%rd30];
	fma.rn.f32 	%f55, %f53, %f54, %f67;
	ld.global.f32 	%f56, [%rd28+4];
	mul.wide.s32 	%rd31, %r20, 4;
	add.s64 	%rd32, %rd30, %rd31;
	ld.global.f32 	%f57, [%rd32];
	fma.rn.f32 	%f67, %f56, %f57, %f55;
	add.s32 	%r40, %r40, 2;
$L__BB5_11:
	and.b32  	%r33, %r21, 1;
	setp.eq.b32 	%p9, %r33, 1;
	not.pred 	%p10, %p9;
	@%p10 bra 	$L__BB5_13;
	add.s32 	%r34, %r40, %r3;
	mul.wide.s32 	%rd33, %r34, 4;
	add.s64 	%rd34, %rd2, %rd33;
	ld.global.f32 	%f58, [%rd34];
	mad.lo.s32 	%r35, %r40, %r20, %r2;
	mul.wide.s32 	%rd35, %r35, 4;
	add.s64 	%rd36, %rd1, %rd35;
	ld.global.f32 	%f59, [%rd36];
	fma.rn.f32 	%f67, %f58, %f59, %f67;
$L__BB5_13:
	cvta.to.global.u64 	%rd37, %rd4;
	mul.wide.s32 	%rd38, %r1, 4;
	add.s64 	%rd39, %rd37, %rd38;
	st.global.f32 	[%rd39], %f67;
$L__BB5_14:
	ret;

}


// ===== COMPILED SASS (sm_100) =====

	.target	sm_100

	.elftype	@"ET_EXEC"


//--------------------- .note.nv.tkinfo           --------------------------
	.section	.note.nv.tkinfo,"",@"SHT_NOTE"
	.sectionflags	@"SHF_NOTE_NV_TKINFO"
	.tkinfo
        /*0018*/ 	.word	0x00000002
        /*0030*/ 	.string	""
        /*0030*/ 	.string	"ptxas"
        /*0030*/ 	.string	"Cuda compilation tools, release 13.0, V13.0.88"
        /*0030*/ 	.string	"Build cuda_13.0.r13.0/compiler.36424714_0"
        /*0030*/ 	.string	"-arch sm_100 -m 64 "



//--------------------- .note.nv.cuinfo           --------------------------
	.section	.note.nv.cuinfo,"",@"SHT_NOTE"
	.sectionflags	@"SHF_NOTE_NV_CUINFO"
        /*0018*/ 	.short	0x0002
        /*001a*/ 	.short	0x0064
        /*001c*/ 	.short	0x0082
	.zero		2


//--------------------- .nv.info                  --------------------------
	.section	.nv.info,"",@"SHT_CUDA_INFO"
	.align	4


	//----- nvinfo : EIATTR_REGCOUNT
	.align		4
        /*0000*/ 	.byte	0x04, 0x2f
        /*0002*/ 	.short	(.L_1 - .L_0)
	.align		4
.L_0:
        /*0004*/ 	.word	index@(_Z12unrollKernelPKfPfiiiiii)
        /*0008*/ 	.word	0x00000020


	//----- nvinfo : EIATTR_FRAME_SIZE
	.align		4
.L_1:
        /*000c*/ 	.byte	0x04, 0x11
        /*000e*/ 	.short	(.L_3 - .L_2)
	.align		4
.L_2:
        /*0010*/ 	.word	index@(_Z12unrollKernelPKfPfiiiiii)
        /*0014*/ 	.word	0x00000000


	//----- nvinfo : EIATTR_REGCOUNT
	.align		4
.L_3:
        /*0018*/ 	.byte	0x04, 0x2f
        /*001a*/ 	.short	(.L_5 - .L_4)
	.align		4
.L_4:
        /*001c*/ 	.word	index@(_Z14computer_dl_dxIfEvPT_S1_S1_iiii)
        /*0020*/ 	.word	0x0000001f


	//----- nvinfo : EIATTR_FRAME_SIZE
	.align		4
.L_5:
        /*0024*/ 	.byte	0x04, 0x11
        /*0026*/ 	.short	(.L_7 - .L_6)
	.align		4
.L_6:
        /*0028*/ 	.word	index@(_Z14computer_dl_dxIfEvPT_S1_S1_iiii)
        /*002c*/ 	.word	0x00000000


	//----- nvinfo : EIATTR_REGCOUNT
	.align		4
.L_7:
        /*0030*/ 	.byte	0x04, 0x2f
        /*0032*/ 	.short	(.L_9 - .L_8)
	.align		4
.L_8:
        /*0034*/ 	.word	index@(_Z13compute_dl_dwIfEvPT_S1_S1_iiii)
        /*0038*/ 	.word	0x00000020


	//----- nvinfo : EIATTR_FRAME_SIZE
	.align		4
.L_9:
        /*003c*/ 	.byte	0x04, 0x11
        /*003e*/ 	.short	(.L_11 - .L_10)
	.align		4
.L_10:
        /*0040*/ 	.word	index@(_Z13compute_dl_dwIfEvPT_S1_S1_iiii)
        /*0044*/ 	.word	0x00000000


	//----- nvinfo : EIATTR_REGCOUNT
	.align		4
.L_11:
        /*0048*/ 	.byte	0x04, 0x2f
        /*004a*/ 	.short	(.L_13 - .L_12)
	.align		4
.L_12:
        /*004c*/ 	.word	index@(_Z16maxPoolingKernelPfS_iiii)
        /*0050*/ 	.word	0x0000001e


	//----- nvinfo : EIATTR_FRAME_SIZE
	.align		4
.L_13:
        /*0054*/ 	.byte	0x04, 0x11
        /*0056*/ 	.short	(.L_15 - .L_14)
	.align		4
.L_14:
        /*0058*/ 	.word	index@(_Z16maxPoolingKernelPfS_iiii)
        /*005c*/ 	.word	0x00000000


	//----- nvinfo : EIATTR_REGCOUNT
	.align		4
.L_15:
        /*0060*/ 	.byte	0x04, 0x2f
        /*0062*/ 	.short	(.L_17 - .L_16)
	.align		4
.L_16:
        /*0064*/ 	.word	index@(_Z12MatMulKernelPfS_S_iiii)
        /*0068*/ 	.word	0x00000020


	//----- nvinfo : EIATTR_FRAME_SIZE
	.align		4
.L_17:
        /*006c*/ 	.byte	0x04, 0x11
        /*006e*/ 	.short	(.L_19 - .L_18)
	.align		4
.L_18:
        /*0070*/ 	.word	index@(_Z12MatMulKernelPfS_S_iiii)
        /*0074*/ 	.word	0x00000000


	//----- nvinfo : EIATTR_REGCOUNT
	.align		4
.L_19:
        /*0078*/ 	.byte	0x04, 0x2f
        /*007a*/ 	.short	(.L_21 - .L_20)
	.align		4
.L_20:
        /*007c*/ 	.word	index@(_Z10convKernelPKfS0_Pfiii)
        /*0080*/ 	.word	0x00000020


	//----- nvinfo : EIATTR_FRAME_SIZE
	.align		4
.L_21:
        /*0084*/ 	.byte	0x04, 0x11
        /*0086*/ 	.short	(.L_23 - .L_22)
	.align		4
.L_22:
        /*0088*/ 	.word	index@(_Z10convKernelPKfS0_Pfiii)
        /*008c*/ 	.word	0x00000000


	//----- nvinfo : EIATTR_MIN_STACK_SIZE
	.align		4
.L_23:
        /*0090*/ 	.byte	0x04, 0x12
        /*0092*/ 	.short	(.L_25 - .L_24)
	.align		4
.L_24:
        /*0094*/ 	.word	index@(_Z10convKernelPKfS0_Pfiii)
        /*0098*/ 	.word	0x00000000


	//----- nvinfo : EIATTR_MIN_STACK_SIZE
	.align		4
.L_25:
        /*009c*/ 	.byte	0x04, 0x12
        /*009e*/ 	.short	(.L_27 - .L_26)
	.align		4
.L_26:
        /*00a0*/ 	.word	index@(_Z12MatMulKernelPfS_S_iiii)
        /*00a4*/ 	.word	0x00000000


	//----- nvinfo : EIATTR_MIN_STACK_SIZE
	.align		4
.L_27:
        /*00a8*/ 	.byte	0x04, 0x12
        /*00aa*/ 	.short	(.L_29 - .L_28)
	.align		4
.L_28:
        /*00ac*/ 	.word	index@(_Z16maxPoolingKernelPfS_iiii)
        /*00b0*/ 	.word	0x00000000


	//----- nvinfo : EIATTR_MIN_STACK_SIZE
	.align		4
.L_29:
        /*00b4*/ 	.byte	0x04, 0x12
        /*00b6*/ 	.short	(.L_31 - .L_30)
	.align		4
.L_30:
        /*00b8*/ 	.word	index@(_Z13compute_dl_dwIfEvPT_S1_S1_iiii)
        /*00bc*/ 	.word	0x00000000


	//----- nvinfo : EIATTR_MIN_STACK_SIZE
	.align		4
.L_31:
        /*00c0*/ 	.byte	0x04, 0x12
        /*00c2*/ 	.short	(.L_33 - .L_32)
	.align		4
.L_32:
        /*00c4*/ 	.word	index@(_Z14computer_dl_dxIfEvPT_S1_S1_iiii)
        /*00c8*/ 	.word	0x00000000


	//----- nvinfo : EIATTR_MIN_STACK_SIZE
	.align		4
.L_33:
        /*00cc*/ 	.byte	0x04, 0x12
        /*00ce*/ 	.short	(.L_35 - .L_34)
	.align		4
.L_34:
        /*00d0*/ 	.word	index@(_Z12unrollKernelPKfPfiiiiii)
        /*00d4*/ 	.word	0x00000000
.L_35:


//--------------------- .nv.compat                --------------------------
	.section	.nv.compat,"",@"SHT_CUDA_COMPAT_INFO"
	.align	4
        /*0000*/ 	.byte	0x02, 0x09, 0x00, 0x00, 0x02, 0x02, 0x01, 0x00, 0x02, 0x05, 0x05, 0x00, 0x03, 0x07, 0x01, 0x01
        /*0010*/ 	.byte	0x02, 0x03, 0x00, 0x00, 0x02, 0x06, 0x01, 0x00, 0x04, 0x0b, 0x08, 0x00, 0x09, 0x00, 0x00, 0x00
        /*0020*/ 	.byte	0x00, 0x00, 0x00, 0x00


//--------------------- .nv.info._Z10convKernelPKfS0_Pfiii --------------------------
	.section	.nv.info._Z10convKernelPKfS0_Pfiii,"",@"SHT_CUDA_INFO"
	.sectionflags	@""
	.align	4


	//----- nvinfo : EIATTR_CUDA_API_VERSION
	.align		4
        /*0000*/ 	.byte	0x04, 0x37
        /*0002*/ 	.short	(.L_37 - .L_36)
.L_36:
        /*0004*/ 	.word	0x00000082


	//----- nvinfo : EIATTR_KPARAM_INFO
	.align		4
.L_37:
        /*0008*/ 	.byte	0x04, 0x17
        /*000a*/ 	.short	(.L_39 - .L_38)
.L_38:
        /*000c*/ 	.word	0x00000000
        /*0010*/ 	.short	0x0005
        /*0012*/ 	.short	0x0020
        /*0014*/ 	.byte	0x00, 0xf0, 0x11, 0x00


	//----- nvinfo : EIATTR_KPARAM_INFO
	.align		4
.L_39:
        /*0018*/ 	.byte	0x04, 0x17
        /*001a*/ 	.short	(.L_41 - .L_40)
.L_40:
        /*001c*/ 	.word	0x00000000
        /*0020*/ 	.short	0x0004
        /*0022*/ 	.short	0x001c
        /*0024*/ 	.byte	0x00, 0xf0, 0x11, 0x00


	//----- nvinfo : EIATTR_KPARAM_INFO
	.align		4
.L_41:
        /*0028*/ 	.byte	0x04, 0x17
        /*002a*/ 	.short	(.L_43 - .L_42)
.L_42:
        /*002c*/ 	.word	0x00000000
        /*0030*/ 	.short	0x0003
        /*0032*/ 	.short	0x0018
        /*0034*/ 	.byte	0x00, 0xf0, 0x11, 0x00


	//----- nvinfo : EIATTR_KPARAM_INFO
	.align		4
.L_43:
        /*0038*/ 	.byte	0x04, 0x17
        /*003a*/ 	.short	(.L_45 - .L_44)
.L_44:
        /*003c*/ 	.word	0x00000000
        /*0040*/ 	.short	0x0002
        /*0042*/ 	.short	0x0010
        /*0044*/ 	.byte	0x00, 0xf5, 0x21, 0x00


	//----- nvinfo : EIATTR_KPARAM_INFO
	.align		4
.L_45:
        /*0048*/ 	.byte	0x04, 0x17
        /*004a*/ 	.short	(.L_47 - .L_46)
.L_46:
        /*004c*/ 	.word	0x00000000
        /*0050*/ 	.short	0x0001
        /*0052*/ 	.short	0x0008
        /*0054*/ 	.byte	0x00, 0xf5, 0x21, 0x00


	//----- nvinfo : EIATTR_KPARAM_INFO
	.align		4
.L_47:
        /*0058*/ 	.byte	0x04, 0x17
        /*005a*/ 	.short	(.L_49 - .L_48)
.L_48:
        /*005c*/ 	.word	0x00000000
        /*0060*/ 	.short	0x0000
        /*0062*/ 	.short	0x0000
        /*0064*/ 	.byte	0x00, 0xf5, 0x21, 0x00


	//----- nvinfo : EIATTR_SPARSE_MMA_MASK
	.align		4
.L_49:
        /*0068*/ 	.byte	0x03, 0x50
        /*006a*/ 	.short	0x0000


	//----- nvinfo : EIATTR_MAXREG_COUNT
	.align		4
        /*006c*/ 	.byte	0x03, 0x1b
        /*006e*/ 	.short	0x00ff


	//----- nvinfo : EIATTR_MERCURY_ISA_VERSION
	.align		4
        /*0070*/ 	.byte	0x03, 0x5f
        /*0072*/ 	.short	0x0101


	//----- nvinfo : EIATTR_VRC_CTA_INIT_COUNT
	.align		4
        /*0074*/ 	.byte	0x02, 0x4a
	.zero		1
	.zero		1


	//----- nvinfo : EIATTR_EXIT_INSTR_OFFSETS
	.align		4
        /*0078*/ 	.byte	0x04, 0x1c
        /*007a*/ 	.short	(.L_51 - .L_50)


	//   ....[0]....
.L_50:
        /*007c*/ 	.word	0x00000080


	//   ....[1]....
        /*0080*/ 	.word	0x000009d0


	//----- nvinfo : EIATTR_CBANK_PARAM_SIZE
	.align		4
.L_51:
        /*0084*/ 	.byte	0x03, 0x19
        /*0086*/ 	.short	0x0024


	//----- nvinfo : EIATTR_PARAM_CBANK
	.align		4
        /*0088*/ 	.byte	0x04, 0x0a
        /*008a*/ 	.short	(.L_53 - .L_52)
	.align		4
.L_52:
        /*008c*/ 	.word	index@(.nv.constant0._Z10convKernelPKfS0_Pfiii)
        /*0090*/ 	.short	0x0380
        /*0092*/ 	.short	0x0024


	//----- nvinfo : EIATTR_SW_WAR
	.align		4
.L_53:
        /*0094*/ 	.byte	0x04, 0x36
        /*0096*/ 	.short	(.L_55 - .L_54)
.L_54:
        /*0098*/ 	.word	0x00000008
.L_55:


//--------------------- .nv.info._Z12MatMulKernelPfS_S_iiii --------------------------
	.section	.nv.info._Z12MatMulKernelPfS_S_iiii,"",@"SHT_CUDA_INFO"
	.sectionflags	@""
	.align	4


	//----- nvinfo : EIATTR_CUDA_API_VERSION
	.align		4
        /*0000*/ 	.byte	0x04, 0x37
        /*0002*/ 	.short	(.L_57 - .L_56)
.L_56:
        /*0004*/ 	.word	0x00000082


	//----- nvinfo : EIATTR_KPARAM_INFO
	.align		4
.L_57:
        /*0008*/ 	.byte	0x04, 0x17
        /*000a*/ 	.short	(.L_59 - .L_58)
.L_58:
        /*000c*/ 	.word	0x00000000
        /*0010*/ 	.short	0x0006
        /*0012*/ 	.short	0x0024
        /*0014*/ 	.byte	0x00, 0xf0, 0x11, 0x00


	//----- nvinfo : EIATTR_KPARAM_INFO
	.align		4
.L_59:
        /*0018*/ 	.byte	0x04, 0x17
        /*001a*/ 	.short	(.L_61 - .L_60)
.L_60:
        /*001c*/ 	.word	0x00000000
        /*0020*/ 	.short	0x0005
        /*0022*/ 	.short	0x0020
        /*0024*/ 	.byte	0x00, 0xf0, 0x11, 0x00


	//----- nvinfo : EIATTR_KPARAM_INFO
	.align		4
.L_61:
        /*0028*/ 	.byte	0x04, 0x17
        /*002a*/ 	.short	(.L_63 - .L_62)
.L_62:
        /*002c*/ 	.word	0x00000000
        /*0030*/ 	.short	0x0004
        /*0032*/ 	.short	0x001c
        /*0034*/ 	.byte	0x00, 0xf0, 0x11, 0x00


	//----- nvinfo : EIATTR_KPARAM_INFO
	.align		4
.L_63:
        /*0038*/ 	.byte	0x04, 0x17
        /*003a*/ 	.short	(.L_65 - .L_64)
.L_64:
        /*003c*/ 	.word	0x00000000
        /*0040*/ 	.short	0x0003
        /*0042*/ 	.short	0x0018
        /*0044*/ 	.byte	0x00, 0xf0, 0x11, 0x00


	//----- nvinfo : EIATTR_KPARAM_INFO
	.align		4
.L_65:
        /*0048*/ 	.byte	0x04, 0x17
        /*004a*/ 	.short	(.L_67 - .L_66)
.L_66:
        /*004c*/ 	.word	0x00000000
        /*0050*/ 	.short	0x0002
        /*0052*/ 	.short	0x0010
        /*0054*/ 	.byte	0x00, 0xf5, 0x21, 0x00


	//----- nvinfo : EIATTR_KPARAM_INFO
	.align		4
.L_67:
        /*0058*/ 	.byte	0x04, 0x17
        /*005a*/ 	.short	(.L_69 - .L_68)
.L_68:
        /*005c*/ 	.word	0x00000000
        /*0060*/ 	.short	0x0001
        /*0062*/ 	.short	0x0008
        /*0064*/ 	.byte	0x00, 0xf5, 0x21, 0x00


	//----- nvinfo : EIATTR_KPARAM_INFO
	.align		4
.L_69:
        /*0068*/ 	.byte	0x04, 0x17
        /*006a*/ 	.short	(.L_71 - .L_70)
.L_70:
        /*006c*/ 	.word	0x00000000
        /*0070*/ 	.short	0x0000
        /*0072*/ 	.short	0x0000
        /*0074*/ 	.byte	0x00, 0xf5, 0x21, 0x00


	//----- nvinfo : EIATTR_SPARSE_MMA_MASK
	.align		4
.L_71:
        /*0078*/ 	.byte	0x03, 0x50
        /*007a*/ 	.short	0x0000


	//----- nvinfo : EIATTR_MAXREG_COUNT
	.align		4
        /*007c*/ 	.byte	0x03, 0x1b
        /*007e*/ 	.short	0x00ff


	//----- nvinfo : EIATTR_MERCURY_ISA_VERSION
	.align		4
        /*0080*/ 	.byte	0x03, 0x5f
        /*0082*/ 	.short	0x0101


	//----- nvinfo : EIATTR_VRC_CTA_INIT_COUNT
	.align		4
        /*0084*/ 	.byte	0x02, 0x4a
	.zero		1
	.zero		1


	//----- nvinfo : EIATTR_EXIT_INSTR_OFFSETS
	.align		4
        /*0088*/ 	.byte	0x04, 0x1c
        /*008a*/ 	.short	(.L_73 - .L_72)


	//   ....[0]....
.L_72:
        /*008c*/ 	.word	0x000000a0


	//   ....[1]....
        /*0090*/ 	.word	0x000009f0


	//----- nvinfo : EIATTR_CBANK_PARAM_SIZE
	.align		4
.L_73:
        /*0094*/ 	.byte	0x03, 0x19
        /*0096*/ 	.short	0x0028


	//----- nvinfo : EIATTR_PARAM_CBANK
	.align		4
        /*0098*/ 	.byte	0x04, 0x0a
        /*009a*/ 	.short	(.L_75 - .L_74)
	.align		4
.L_74:
        /*009c*/ 	.word	index@(.nv.constant0._Z12MatMulKernelPfS_S_iiii)
        /*00a0*/ 	.short	0x0380
        /*00a2*/ 	.short	0x0028


	//----- nvinfo : EIATTR_SW_WAR
	.align		4
.L_75:
        /*00a4*/ 	.byte	0x04, 0x36
        /*00a6*/ 	.short	(.L_77 - .L_76)
.L_76:
        /*00a8*/ 	.word	0x00000008
.L_77:


//--------------------- .nv.info._Z16maxPoolingKernelPfS_iiii --------------------------
	.section	.nv.info._Z16maxPoolingKernelPfS_iiii,"",@"SHT_CUDA_INFO"
	.sectionflags	@""
	.align	4


	//----- nvinfo : EIATTR_CUDA_API_VERSION
	.align		4
        /*0000*/ 	.byte	0x04, 0x37
        /*0002*/ 	.short	(.L_79 - .L_78)
.L_78:
        /*0004*/ 	.word	0x00000082


	//----- nvinfo : EIATTR_KPARAM_INFO
	.align		4
.L_79:
        /*0008*/ 	.byte	0x04, 0x17
        /*000a*/ 	.short	(.L_81 - .L_80)
.L_80:
        /*000c*/ 	.word	0x00000000
        /*0010*/ 	.short	0x0005
        /*0012*/ 	.short	0x001c
        /*0014*/ 	.byte	0x00, 0xf0, 0x11, 0x00


	//----- nvinfo : EIATTR_KPARAM_INFO
	.align		4
.L_81:
        /*0018*/ 	.byte	0x04, 0x17
        /*001a*/ 	.short	(.L_83 - .L_82)
.L_82:
        /*001c*/ 	.word	0x00000000
        /*0020*/ 	.short	0x0004
        /*0022*/ 	.short	0x0018
        /*0024*/ 	.byte	0x00, 0xf0, 0x11, 0x00


	//----- nvinfo : EIATTR_KPARAM_INFO
	.align		4
.L_83:
        /*0028*/ 	.byte	0x04, 0x17
        /*002a*/ 	.short	(.L_85 - .L_84)
.L_84:
        /*002c*/ 	.word	0x00000000
        /*0030*/ 	.short	0x0003
        /*0032*/ 	.short	0x0014
        /*0034*/ 	.byte	0x00, 0xf0, 0x11, 0x00


	//----- nvinfo : EIATTR_KPARAM_INFO
	.align		4
.L_85:
        /*0038*/ 	.byte	0x04, 0x17
        /*003a*/ 	.short	(.L_87 - .L_86)
.L_86:
        /*003c*/ 	.word	0x00000000
        /*0040*/ 	.short	0x0002
        /*0042*/ 	.short	0x0010
        /*0044*/ 	.byte	0x00, 0xf0, 0x11, 0x00


	//----- nvinfo : EIATTR_KPARAM_INFO
	.align		4
.L_87:
        /*0048*/ 	.byte	0x04, 0x17
        /*004a*/ 	.short	(.L_89 - .L_88)
.L_88:
        /*004c*/ 	.word	0x00000000
        /*0050*/ 	.short	0x0001
        /*0052*/ 	.short	0x0008
        /*0054*/ 	.byte	0x00, 0xf5, 0x21, 0x00


	//----- nvinfo : EIATTR_KPARAM_INFO
	.align		4
.L_89:
        /*0058*/ 	.byte	0x04, 0x17
        /*005a*/ 	.short	(.L_91 - .L_90)
.L_90:
        /*005c*/ 	.word	0x00000000
        /*0060*/ 	.short	0x0000
        /*0062*/ 	.short	0x0000
        /*0064*/ 	.byte	0x00, 0xf5, 0x21, 0x00


	//----- nvinfo : EIATTR_SPARSE_MMA_MASK
	.align		4
.L_91:
        /*0068*/ 	.byte	0x03, 0x50
        /*006a*/ 	.short	0x0000


	//----- nvinfo : EIATTR_MAXREG_COUNT
	.align		4
        /*006c*/ 	.byte	0x03, 0x1b
        /*006e*/ 	.short	0x00ff


	//----- nvinfo : EIATTR_MERCURY_ISA_VERSION
	.align		4
        /*0070*/ 	.byte	0x03, 0x5f
        /*0072*/ 	.short	0x0101


	//----- nvinfo : EIATTR_VRC_CTA_INIT_COUNT
	.align		4
        /*0074*/ 	.byte	0x02, 0x4a
	.zero		1
	.zero		1


	//----- nvinfo : EIATTR_EXIT_INSTR_OFFSETS
	.align		4
        /*0078*/ 	.byte	0x04, 0x1c
        /*007a*/ 	.short	(.L_93 - .L_92)


	//   ....[0]....
.L_92:
        /*007c*/ 	.word	0x00000380


	//   ....[1]....
        /*0080*/ 	.word	0x00000ab0


	//----- nvinfo : EIATTR_CBANK_PARAM_SIZE
	.align		4
.L_93:
        /*0084*/ 	.byte	0x03, 0x19
        /*0086*/ 	.short	0x0020


	//----- nvinfo : EIATTR_PARAM_CBANK
	.align		4
        /*0088*/ 	.byte	0x04, 0x0a
        /*008a*/ 	.short	(.L_95 - .L_94)
	.align		4
.L_94:
        /*008c*/ 	.word	index@(.nv.constant0._Z16maxPoolingKernelPfS_iiii)
        /*0090*/ 	.short	0x0380
        /*0092*/ 	.short	0x0020


	//----- nvinfo : EIATTR_SW_WAR
	.align		4
.L_95:
        /*0094*/ 	.byte	0x04, 0x36
        /*0096*/ 	.short	(.L_97 - .L_96)
.L_96:
        /*0098*/ 	.word	0x00000008
.L_97:


//--------------------- .nv.info._Z13compute_dl_dwIfEvPT_S1_S1_iiii --------------------------
	.section	.nv.info._Z13compute_dl_dwIfEvPT_S1_S1_iiii,"",@"SHT_CUDA_INFO"
	.sectionflags	@""
	.align	4


	//----- nvinfo : EIATTR_CUDA_API_VERSION
	.align		4
        /*0000*/ 	.byte	0x04, 0x37
        /*0002*/ 	.short	(.L_99 - .L_98)
.L_98:
        /*0004*/ 	.word	0x00000082


	//----- nvinfo : EIATTR_KPARAM_INFO
	.align		4
.L_99:
        /*0008*/ 	.byte	0x04, 0x17
        /*000a*/ 	.short	(.L_101 - .L_100)
.L_100:
        /*000c*/ 	.word	0x00000000
        /*0010*/ 	.short	0x0006
        /*0012*/ 	.short	0x0024
        /*0014*/ 	.byte	0x00, 0xf0, 0x11, 0x00


	//----- nvinfo : EIATTR_KPARAM_INFO
	.align		4
.L_101:
        /*0018*/ 	.byte	0x04, 0x17
        /*001a*/ 	.short	(.L_103 - .L_102)
.L_102:
        /*001c*/ 	.word	0x00000000
        /*0020*/ 	.short	0x0005
        /*0022*/ 	.short	0x0020
        /*0024*/ 	.byte	0x00, 0xf0, 0x11, 0x00


	//----- nvinfo : EIATTR_KPARAM_INFO
	.align		4
.L_103:
        /*0028*/ 	.byte	0x04, 0x17
        /*002a*/ 	.short	(.L_105 - .L_104)
.L_104:
        /*002c*/ 	.word	0x00000000
        /*0030*/ 	.short	0x0004
        /*0032*/ 	.short	0x001c
        /*0034*/ 	.byte	0x00, 0xf0, 0x11, 0x00


	//----- nvinfo : EIATTR_KPARAM_INFO
	.align		4
.L_105:
        /*0038*/ 	.byte	0x04, 0x17
        /*003a*/ 	.short	(.L_107 - .L_106)
.L_106:
        /*003c*/ 	.word	0x00000000
        /*0040*/ 	.short	0x0003
        /*0042*/ 	.short	0x0018
        /*0044*/ 	.byte	0x00, 0xf0, 0x11, 0x00


	//----- nvinfo : EIATTR_KPARAM_INFO
	.align		4
.L_107:
        /*0048*/ 	.byte	0x04, 0x17
        /*004a*/ 	.short	(.L_109 - .L_108)
.L_108:
        /*004c*/ 	.word	0x00000000
        /*0050*/ 	.short	0x0002
        /*0052*/ 	.short	0x0010
        /*0054*/ 	.byte	0x00, 0xf5, 0x21, 0x00


	//----- nvinfo : EIATTR_KPARAM_INFO
	.align		4
.L_109:
        /*0058*/ 	.byte	0x04, 0x17
        /*005a*/ 	.short	(.L_111 - .L_110)
.L_110:
        /*005c*/ 	.word	0x00000000
        /*0060*/ 	.short	0x0001
        /*0062*/ 	.short	0x0008
        /*0064*/ 	.byte	0x00, 0xf5, 0x21, 0x00


	//----- nvinfo : EIATTR_KPARAM_INFO
	.align		4
.L_111:
        /*0068*/ 	.byte	0x04, 0x17
        /*006a*/ 	.short	(.L_113 - .L_112)
.L_112:
        /*006c*/ 	.word	0x00000000
        /*0070*/ 	.short	0x0000
        /*0072*/ 	.short	0x0000
        /*0074*/ 	.byte	0x00, 0xf5, 0x21, 0x00


	//----- nvinfo : EIATTR_SPARSE_MMA_MASK
	.align		4
.L_113:
        /*0078*/ 	.byte	0x03, 0x50
        /*007a*/ 	.short	0x0000


	//----- nvinfo : EIATTR_MAXREG_COUNT
	.align		4
        /*007c*/ 	.byte	0x03, 0x1b
        /*007e*/ 	.short	0x00ff


	//----- nvinfo : EIATTR_MERCURY_ISA_VERSION
	.align		4
        /*0080*/ 	.byte	0x03, 0x5f
        /*0082*/ 	.short	0x0101


	//----- nvinfo : EIATTR_VRC_CTA_INIT_COUNT
	.align		4
        /*0084*/ 	.byte	0x02, 0x4a
	.zero		1
	.zero		1


	//----- nvinfo : EIATTR_EXIT_INSTR_OFFSETS
	.align		4
        /*0088*/ 	.byte	0x04, 0x1c
        /*008a*/ 	.short	(.L_115 - .L_114)


	//   ....[0]....
.L_114:
        /*008c*/ 	.word	0x000000c0


	//   ....[1]....
        /*0090*/ 	.word	0x000008b0


	//----- nvinfo : EIATTR_CBANK_PARAM_SIZE
	.align		4
.L_115:
        /*0094*/ 	.byte	0x03, 0x19
        /*0096*/ 	.short	0x0028


	//----- nvinfo : EIATTR_PARAM_CBANK
	.align		4
        /*0098*/ 	.byte	0x04, 0x0a
        /*009a*/ 	.short	(.L_117 - .L_116)
	.align		4
.L_116:
        /*009c*/ 	.word	index@(.nv.constant0._Z13compute_dl_dwIfEvPT_S1_S1_iiii)
        /*00a0*/ 	.short	0x0380
        /*00a2*/ 	.short	0x0028


	//----- nvinfo : EIATTR_SW_WAR
	.align		4
.L_117:
        /*00a4*/ 	.byte	0x04, 0x36
        /*00a6*/ 	.short	(.L_119 - .L_118)
.L_118:
        /*00a8*/ 	.word	0x00000008
.L_119:


//--------------------- .nv.info._Z14computer_dl_dxIfEvPT_S1_S1_iiii --------------------------
	.section	.nv.info._Z14computer_dl_dxIfEvPT_S1_S1_iiii,"",@"SHT_CUDA_INFO"
	.sectionflags	@""
	.align	4


	//----- nvinfo : EIATTR_CUDA_API_VERSION
	.align		4
        /*0000*/ 	.byte	0x04, 0x37
        /*0002*/ 	.short	(.L_121 - .L_120)
.L_120:
        /*0004*/ 	.word	0x00000082


	//----- nvinfo : EIATTR_KPARAM_INFO
	.align		4
.L_121:
        /*0008*/ 	.byte	0x04, 0x17
        /*000a*/ 	.short	(.L_123 - .L_122)
.L_122:
        /*000c*/ 	.word	0x00000000
        /*0010*/ 	.short	0x0006
        /*0012*/ 	.short	0x0024
        /*0014*/ 	.byte	0x00, 0xf0, 0x11, 0x00


	//----- nvinfo : EIATTR_KPARAM_INFO
	.align		4
.L_123:
        /*0018*/ 	.byte	0x04, 0x17
        /*001a*/ 	.short	(.L_125 - .L_124)
.L_124:
        /*001c*/ 	.word	0x00000000
        /*0020*/ 	.short	0x0005
        /*0022*/ 	.short	0x0020
        /*0024*/ 	.byte	0x00, 0xf0, 0x11, 0x00


	//----- nvinfo : EIATTR_KPARAM_INFO
	.align		4
.L_125:
        /*0028*/ 	.byte	0x04, 0x17
        /*002a*/ 	.short	(.L_127 - .L_126)
.L_126:
        /*002c*/ 	.word	0x00000000
        /*0030*/ 	.short	0x0004
        /*0032*/ 	.short	0x001c
        /*0034*/ 	.byte	0x00, 0xf0, 0x11, 0x00


	//----- nvinfo : EIATTR_KPARAM_INFO
	.align		4
.L_127:
        /*0038*/ 	.byte	0x04, 0x17
        /*003a*/ 	.short	(.L_129 - .L_128)
.L_128:
        /*003c*/ 	.word	0x00000000
        /*0040*/ 	.short	0x0003
        /*0042*/ 	.short	0x0018
        /*0044*/ 	.byte	0x00, 0xf0, 0x11, 0x00


	//----- nvinfo : EIATTR_KPARAM_INFO
	.align		4
.L_129:
        /*0048*/ 	.byte	0x04, 0x17
        /*004a*/ 	.short	(.L_131 - .L_130)
.L_130:
        /*004c*/ 	.word	0x00000000
        /*0050*/ 	.short	0x0002
        /*0052*/ 	.short	0x0010
        /*0054*/ 	.byte	0x00, 0xf5, 0x21, 0x00


	//----- nvinfo : EIATTR_KPARAM_INFO
	.align		4
.L_131:
        /*0058*/ 	.byte	0x04, 0x17
        /*005a*/ 	.short	(.L_133 - .L_132)
.L_132:
        /*005c*/ 	.word	0x00000000
        /*0060*/ 	.short	0x0001
        /*0062*/ 	.short	0x0008
        /*0064*/ 	.byte	0x00, 0xf5, 0x21, 0x00


	//----- nvinfo : EIATTR_KPARAM_INFO
	.align		4
.L_133:
        /*0068*/ 	.byte	0x04, 0x17
        /*006a*/ 	.short	(.L_135 - .L_134)
.L_134:
        /*006c*/ 	.word	0x00000000
        /*0070*/ 	.short	0x0000
        /*0072*/ 	.short	0x0000
        /*0074*/ 	.byte	0x00, 0xf5, 0x21, 0x00


	//----- nvinfo : EIATTR_SPARSE_MMA_MASK
	.align		4
.L_135:
        /*0078*/ 	.byte	0x03, 0x50
        /*007a*/ 	.short	0x0000


	//----- nvinfo : EIATTR_MAXREG_COUNT
	.align		4
        /*007c*/ 	.byte	0x03, 0x1b
        /*007e*/ 	.short	0x00ff


	//----- nvinfo : EIATTR_MERCURY_ISA_VERSION
	.align		4
        /*0080*/ 	.byte	0x03, 0x5f
        /*0082*/ 	.short	0x0101


	//----- nvinfo : EIATTR_VRC_CTA_INIT_COUNT
	.align		4
        /*0084*/ 	.byte	0x02, 0x4a
	.zero		1
	.zero		1


	//----- nvinfo : EIATTR_EXIT_INSTR_OFFSETS
	.align		4
        /*0088*/ 	.byte	0x04, 0x1c
        /*008a*/ 	.short	(.L_137 - .L_136)


	//   ....[0]....
.L_136:
        /*008c*/ 	.word	0x000000e0


	//   ....[1]....
        /*0090*/ 	.word	0x00000bf0


	//----- nvinfo : EIATTR_CBANK_PARAM_SIZE
	.align		4
.L_137:
        /*0094*/ 	.byte	0x03, 0x19
        /*0096*/ 	.short	0x0028


	//----- nvinfo : EIATTR_PARAM_CBANK
	.align		4
        /*0098*/ 	.byte	0x04, 0x0a
        /*009a*/ 	.short	(.L_139 - .L_138)
	.align		4
.L_138:
        /*009c*/ 	.word	index@(.nv.constant0._Z14computer_dl_dxIfEvPT_S1_S1_iiii)
        /*00a0*/ 	.short	0x0380
        /*00a2*/ 	.short	0x0028


	//----- nvinfo : EIATTR_SW_WAR
	.align		4
.L_139:
        /*00a4*/ 	.byte	0x04, 0x36
        /*00a6*/ 	.short	(.L_141 - .L_140)
.L_140:
        /*00a8*/ 	.word	0x00000008
.L_141:


//--------------------- .nv.info._Z12unrollKernelPKfPfiiiiii --------------------------
	.section	.nv.info._Z12unrollKernelPKfPfiiiiii,"",@"SHT_CUDA_INFO"
	.sectionflags	@""
	.align	4


	//----- nvinfo : EIATTR_CUDA_API_VERSION
	.align		4
        /*0000*/ 	.byte	0x04, 0x37
        /*0002*/ 	.short	(.L_143 - .L_142)
.L_142:
        /*0004*/ 	.word	0x00000082


	//----- nvinfo : EIATTR_KPARAM_INFO
	.align		4
.L_143:
        /*0008*/ 	.byte	0x04, 0x17
        /*000a*/ 	.short	(.L_145 - .L_144)
.L_144:
        /*000c*/ 	.word	0x00000000
        /*0010*/ 	.short	0x0007
        /*0012*/ 	.short	0x0024
        /*0014*/ 	.byte	0x00, 0xf0, 0x11, 0x00


	//----- nvinfo : EIATTR_KPARAM_INFO
	.align		4
.L_145:
        /*0018*/ 	.byte	0x04, 0x17
        /*001a*/ 	.short	(.L_147 - .L_146)
.L_146:
        /*001c*/ 	.word	0x00000000
        /*0020*/ 	.short	0x0006
        /*0022*/ 	.short	0x0020
        /*0024*/ 	.byte	0x00, 0xf0, 0x11, 0x00


	//----- nvinfo : EIATTR_KPARAM_INFO
	.align		4
.L_147:
        /*0028*/ 	.byte	0x04, 0x17
        /*002a*/ 	.short	(.L_149 - .L_148)
.L_148:
        /*002c*/ 	.word	0x00000000
        /*0030*/ 	.short	0x0005
        /*0032*/ 	.short	0x001c
        /*0034*/ 	.byte	0x00, 0xf0, 0x11, 0x00


	//----- nvinfo : EIATTR_KPARAM_INFO
	.align		4
.L_149:
        /*0038*/ 	.byte	0x04, 0x17
        /*003a*/ 	.short	(.L_151 - .L_150)
.L_150:
        /*003c*/ 	.word	0x00000000
        /*0040*/ 	.short	0x0004
        /*0042*/ 	.short	0x0018
        /*0044*/ 	.byte	0x00, 0xf0, 0x11, 0x00


	//----- nvinfo : EIATTR_KPARAM_INFO
	.align		4
.L_151:
        /*0048*/ 	.byte	0x04, 0x17
        /*004a*/ 	.short	(.L_153 - .L_152)
.L_152:
        /*004c*/ 	.word	0x00000000
        /*0050*/ 	.short	0x0003
        /*0052*/ 	.short	0x0014
        /*0054*/ 	.byte	0x00, 0xf0, 0x11, 0x00


	//----- nvinfo : EIATTR_KPARAM_INFO
	.align		4
.L_153:
        /*0058*/ 	.byte	0x04, 0x17
        /*005a*/ 	.short	(.L_155 - .L_154)
.L_154:
        /*005c*/ 	.word	0x00000000
        /*0060*/ 	.short	0x0002
        /*0062*/ 	.short	0x0010
        /*0064*/ 	.byte	0x00, 0xf0, 0x11, 0x00


	//----- nvinfo : EIATTR_KPARAM_INFO
	.align		4
.L_155:
        /*0068*/ 	.byte	0x04, 0x17
        /*006a*/ 	.short	(.L_157 - .L_156)
.L_156:
        /*006c*/ 	.word	0x00000000
        /*0070*/ 	.short	0x0001
        /*0072*/ 	.short	0x0008
        /*0074*/ 	.byte	0x00, 0xf5, 0x21, 0x00


	//----- nvinfo : EIATTR_KPARAM_INFO
	.align		4
.L_157:
        /*0078*/ 	.byte	0x04, 0x17
        /*007a*/ 	.short	(.L_159 - .L_158)
.L_158:
        /*007c*/ 	.word	0x00000000
        /*0080*/ 	.short	0x0000
        /*0082*/ 	.short	0x0000
        /*0084*/ 	.byte	0x00, 0xf5, 0x21, 0x00


	//----- nvinfo : EIATTR_SPARSE_MMA_MASK
	.align		4
.L_159:
        /*0088*/ 	.byte	0x03, 0x50
        /*008a*/ 	.short	0x0000


	//----- nvinfo : EIATTR_MAXREG_COUNT
	.align		4
        /*008c*/ 	.byte	0x03, 0x1b
        /*008e*/ 	.short	0x00ff


	//----- nvinfo : EIATTR_MERCURY_ISA_VERSION
	.align		4
        /*0090*/ 	.byte	0x03, 0x5f
        /*0092*/ 	.short	0x0101


	//----- nvinfo : EIATTR_VRC_CTA_INIT_COUNT
	.align		4
        /*0094*/ 	.byte	0x02, 0x4a
	.zero		1
	.zero		1


	//----- nvinfo : EIATTR_EXIT_INSTR_OFFSETS
	.align		4
        /*0098*/ 	.byte	0x04, 0x1c
        /*009a*/ 	.short	(.L_161 - .L_160)


	//   ....[0]....
.L_160:
        /*009c*/ 	.word	0x00000080


	//   ....[1]....
        /*00a0*/ 	.word	0x000000b0


	//   ....[2]....
        /*00a4*/ 	.word	0x000000e0


	//   ....[3]....
        /*00a8*/ 	.word	0x00000b70


	//----- nvinfo : EIATTR_CBANK_PARAM_SIZE
	.align		4
.L_161:
        /*00ac*/ 	.byte	0x03, 0x19
        /*00ae*/ 	.short	0x0028


	//----- nvinfo : EIATTR_PARAM_CBANK
	.align		4
        /*00b0*/ 	.byte	0x04, 0x0a
        /*00b2*/ 	.short	(.L_163 - .L_162)
	.align		4
.L_162:
        /*00b4*/ 	.word	index@(.nv.constant0._Z12unrollKernelPKfPfiiiiii)
        /*00b8*/ 	.short	0x0380
        /*00ba*/ 	.short	0x0028


	//----- nvinfo : EIATTR_SW_WAR
	.align		4
.L_163:
        /*00bc*/ 	.byte	0x04, 0x36
        /*00be*/ 	.short	(.L_165 - .L_164)
.L_164:
        /*00c0*/ 	.word	0x00000008
.L_165:


//--------------------- .nv.callgraph             --------------------------
	.section	.nv.callgraph,"",@"SHT_CUDA_CALLGRAPH"
	.align	4
	.sectionentsize	8
	.align		4
        /*0000*/ 	.word	0x00000000
	.align		4
        /*0004*/ 	.word	0xffffffff
	.align		4
        /*0008*/ 	.word	0x00000000
	.align		4
        /*000c*/ 	.word	0xfffffffe
	.align		4
        /*0010*/ 	.word	0x00000000
	.align		4
        /*0014*/ 	.word	0xfffffffd
	.align		4
        /*0018*/ 	.word	0x00000000
	.align		4
        /*001c*/ 	.word	0xfffffffc


//--------------------- .text._Z10convKernelPKfS0_Pfiii --------------------------
	.section	.text._Z10convKernelPKfS0_Pfiii,"ax",@progbits
	.align	128
        .global         _Z10convKernelPKfS0_Pfiii
        .type           _Z10convKernelPKfS0_Pfiii,@function
        .size           _Z10convKernelPKfS0_Pfiii,(.L_x_38 - _Z10convKernelPKfS0_Pfiii)
        .other          _Z10convKernelPKfS0_Pfiii,@"STO_CUDA_ENTRY STV_DEFAULT"
_Z10convKernelPKfS0_Pfiii:
.text._Z10convKernelPKfS0_Pfiii:
[----:B------:R-:W-:Y:S01]  /*0000*/  LDC R1, c[0x0][0x37c] ;  /* 0x0000df00ff017b82 */ /* 0x000fe20000000800 */
[----:B------:R-:W0:Y:S07]  /*0010*/  S2R R5, SR_TID.X ;  /* 0x0000000000057919 */ /* 0x000e2e0000002100 */
[----:B------:R-:W0:Y:S08]  /*0020*/  S2UR UR4, SR_CTAID.X ;  /* 0x00000000000479c3 */ /* 0x000e300000002500 */
[----:B------:R-:W0:Y:S08]  /*0030*/  LDC R0, c[0x0][0x360] ;  /* 0x0000d800ff007b82 */ /* 0x000e300000000800 */
[----:B------:R-:W1:Y:S01]  /*0040*/  LDC.64 R2, c[0x0][0x398] ;  /* 0x0000e600ff027b82 */ /* 0x000e620000000a00 */
[----:B0-----:R-:W-:-:S02]  /*0050*/  IMAD R0, R0, UR4, R5 ;  /* 0x0000000400007c24 */ /* 0x001fc4000f8e0205 */
[----:B-1----:R-:W-:-:S05]  /*0060*/  IMAD R5, R3, R2, RZ ;  /* 0x0000000203057224 */ /* 0x002fca00078e02ff */
[----:B------:R-:W-:-:S13]  /*0070*/  ISETP.GE.AND P0, PT, R0, R5, PT ;  /* 0x000000050000720c */ /* 0x000fda0003f06270 */
[----:B------:R-:W-:Y:S05]  /*0080*/  @P0 EXIT ;  /* 0x000000000000094d */ /* 0x000fea0003800000 */
[----:B------:R-:W-:Y:S01]  /*0090*/  IABS R9, R3 ;  /* 0x0000000300097213 */ /* 0x000fe20000000000 */
[----:B------:R-:W0:Y:S01]  /*00a0*/  LDCU.64 UR6, c[0x0][0x358] ;  /* 0x00006b00ff0677ac */ /* 0x000e220008000a00 */
[----:B------:R-:W-:Y:S02]  /*00b0*/  ISETP.GE.AND P2, PT, R0, RZ, PT ;  /* 0x000000ff0000720c */ /* 0x000fe40003f46270 */
[----:B------:R-:W1:Y:S01]  /*00c0*/  I2F.RP R2, R9 ;  /* 0x0000000900027306 */ /* 0x000e620000209400 */
[----:B------:R-:W-:-:S07]  /*00d0*/  MOV R26, RZ ;  /* 0x000000ff001a7202 */ /* 0x000fce0000000f00 */
[----:B-1----:R-:W1:Y:S02]  /*00e0*/  MUFU.RCP R2, R2 ;  /* 0x0000000200027308 */ /* 0x002e640000001000 */
[----:B-1----:R-:W-:-:S06]  /*00f0*/  IADD3 R4, PT, PT, R2, 0xffffffe, RZ ;  /* 0x0ffffffe02047810 */ /* 0x002fcc0007ffe0ff */
[----:B------:R1:W2:Y:S02]  /*0100*/  F2I.FTZ.U32.TRUNC.NTZ R5, R4 ;  /* 0x0000000400057305 */ /* 0x0002a4000021f000 */
[----:B-1----:R-:W-:Y:S01]  /*0110*/  HFMA2 R4, -RZ, RZ, 0, 0 ;  /* 0x00000000ff047431 */ /* 0x002fe200000001ff */
[----:B--2---:R-:W-:-:S05]  /*0120*/  IADD3 R6, PT, PT, RZ, -R5, RZ ;  /* 0x80000005ff067210 */ /* 0x004fca0007ffe0ff */
[----:B------:R-:W-:Y:S01]  /*0130*/  IMAD R7, R6, R9, RZ ;  /* 0x0000000906077224 */ /* 0x000fe200078e02ff */
[----:B------:R-:W-:-:S03]  /*0140*/  IABS R6, R0 ;  /* 0x0000000000067213 */ /* 0x000fc60000000000 */
[----:B------:R-:W-:-:S06]  /*0150*/  IMAD.HI.U32 R5, R5, R7, R4 ;  /* 0x0000000705057227 */ /* 0x000fcc00078e0004 */
[----:B------:R-:W-:-:S05]  /*0160*/  IMAD.HI.U32 R5, R5, R6, RZ ;  /* 0x0000000605057227 */ /* 0x000fca00078e00ff */
[----:B------:R-:W-:-:S05]  /*0170*/  IADD3 R2, PT, PT, -R5, RZ, RZ ;  /* 0x000000ff05027210 */ /* 0x000fca0007ffe1ff */
[C---:B------:R-:W-:Y:S02]  /*0180*/  IMAD R6, R9.reuse, R2, R6 ;  /* 0x0000000209067224 */ /* 0x040fe400078e0206 */
[----:B------:R-:W1:Y:S03]  /*0190*/  LDC R2, c[0x0][0x3a0] ;  /* 0x0000e800ff027b82 */ /* 0x000e660000000800 */
[----:B------:R-:W-:-:S13]  /*01a0*/  ISETP.GT.U32.AND P0, PT, R9, R6, PT ;  /* 0x000000060900720c */ /* 0x000fda0003f04070 */
[----:B------:R-:W-:-:S04]  /*01b0*/  @!P0 IADD3 R6, PT, PT, R6, -R9, RZ ;  /* 0x8000000906068210 */ /* 0x000fc80007ffe0ff */
[----:B------:R-:W-:Y:S01]  /*01c0*/  ISETP.GT.U32.AND P1, PT, R9, R6, PT ;  /* 0x000000060900720c */ /* 0x000fe20003f24070 */
[----:B------:R-:W-:Y:S01]  /*01d0*/  IMAD.IADD R7, R6, 0x1, -R9 ;  /* 0x0000000106077824 */ /* 0x000fe200078e0a09 */
[----:B-1----:R-:W-:-:S04]  /*01e0*/  ISETP.GE.AND P3, PT, R2, 0x1, PT ;  /* 0x000000010200780c */ /* 0x002fc80003f66270 */
[----:B------:R-:W-:-:S04]  /*01f0*/  SEL R7, R7, R6, !P1 ;  /* 0x0000000607077207 */ /* 0x000fc80004800000 */
[----:B------:R-:W-:-:S05]  /*0200*/  @!P2 IADD3 R7, PT, PT, -R7, RZ, RZ ;  /* 0x000000ff0707a210 */ /* 0x000fca0007ffe1ff */
[----:B0-----:R-:W-:Y:S05]  /*0210*/  @!P3 BRA `(.L_x_0) ;  /* 0x0000000400e0b947 */ /* 0x001fea0003800000 */
[----:B------:R-:W-:Y:S02]  /*0220*/  ISETP.GE.U32.AND P1, PT, R6, R9, PT ;  /* 0x000000090600720c */ /* 0x000fe40003f26070 */
[-C--:B------:R-:W-:Y:S02]  /*0230*/  LOP3.LUT R4, R0, R3.reuse, RZ, 0x3c, !PT ;  /* 0x0000000300047212 */ /* 0x080fe400078e3cff */
[----:B------:R-:W-:Y:S02]  /*0240*/  @!P0 IADD3 R5, PT, PT, R5, 0x1, RZ ;  /* 0x0000000105058810 */ /* 0x000fe40007ffe0ff */
[----:B------:R-:W-:Y:S02]  /*0250*/  ISETP.GE.AND P2, PT, R4, RZ, PT ;  /* 0x000000ff0400720c */ /* 0x000fe40003f46270 */
[----:B------:R-:W-:Y:S02]  /*0260*/  ISETP.NE.AND P0, PT, R3, RZ, PT ;  /* 0x000000ff0300720c */ /* 0x000fe40003f05270 */
[----:B------:R-:W-:-:S02]  /*0270*/  LOP3.LUT R18, RZ, R3, RZ, 0x33, !PT ;  /* 0x00000003ff127212 */ /* 0x000fc400078e33ff */
[C---:B------:R-:W-:Y:S02]  /*0280*/  LOP3.LUT R25, R2.reuse, 0x7, RZ, 0xc0, !PT ;  /* 0x0000000702197812 */ /* 0x040fe400078ec0ff */
[----:B------:R-:W-:Y:S02]  /*0290*/  @P1 IADD3 R5, PT, PT, R5, 0x1, RZ ;  /* 0x0000000105051810 */ /* 0x000fe40007ffe0ff */
[----:B------:R-:W-:Y:S02]  /*02a0*/  ISETP.GE.U32.AND P1, PT, R2, 0x8, PT ;  /* 0x000000080200780c */ /* 0x000fe40003f26070 */
[----:B------:R-:W-:Y:S01]  /*02b0*/  MOV R26, RZ ;  /* 0x000000ff001a7202 */ /* 0x000fe20000000f00 */
[----:B------:R-:W-:Y:S01]  /*02c0*/  @!P2 IMAD.MOV R5, RZ, RZ, -R5 ;  /* 0x000000ffff05a224 */ /* 0x000fe200078e0a05 */
[----:B------:R-:W-:Y:S02]  /*02d0*/  ISETP.NE.AND P2, PT, R25, RZ, PT ;  /* 0x000000ff1900720c */ /* 0x000fe40003f45270 */
[----:B------:R-:W-:-:S02]  /*02e0*/  MOV R17, RZ ;  /* 0x000000ff00117202 */ /* 0x000fc40000000f00 */
[C---:B------:R-:W-:Y:S02]  /*02f0*/  SEL R5, R18.reuse, R5, !P0 ;  /* 0x0000000512057207 */ /* 0x040fe40004000000 */
[----:B------:R-:W-:-:S03]  /*0300*/  SEL R18, R18, R7, !P0 ;  /* 0x0000000712127207 */ /* 0x000fc60004000000 */
[----:B------:R-:W-:Y:S01]  /*0310*/  IMAD R20, R5, R2, RZ ;  /* 0x0000000205147224 */ /* 0x000fe200078e02ff */
[----:B------:R-:W-:Y:S06]  /*0320*/  @!P1 BRA `(.L_x_1) ;  /* 0x0000000000c49947 */ /* 0x000fec0003800000 */
[----:B------:R-:W0:Y:S01]  /*0330*/  LDCU.64 UR4, c[0x0][0x380] ;  /* 0x00007000ff0477ac */ /* 0x000e220008000a00 */
[----:B------:R-:W-:Y:S01]  /*0340*/  LOP3.LUT R17, R2, 0x7ffffff8, RZ, 0xc0, !PT ;  /* 0x7ffffff802117812 */ /* 0x000fe200078ec0ff */
[----:B------:R-:W-:Y:S01]  /*0350*/  HFMA2 R26, -RZ, RZ, 0, 0 ;  /* 0x00000000ff1a7431 */ /* 0x000fe200000001ff */
[----:B------:R-:W-:Y:S01]  /*0360*/  MOV R16, R20 ;  /* 0x0000001400107202 */ /* 0x000fe20000000f00 */
[----:B------:R-:W-:Y:S01]  /*0370*/  IMAD.MOV.U32 R22, RZ, RZ, R18 ;  /* 0x000000ffff167224 */ /* 0x000fe200078e0012 */
[----:B------:R-:W-:Y:S01]  /*0380*/  IADD3 R19, PT, PT, -R17, RZ, RZ ;  /* 0x000000ff11137210 */ /* 0x000fe20007ffe1ff */
[----:B0-----:R-:W-:-:S04]  /*0390*/  UIADD3 UR4, UP0, UPT, UR4, 0x10, URZ ;  /* 0x0000001004047890 */ /* 0x001fc8000ff1e0ff */
[----:B------:R-:W-:-:S12]  /*03a0*/  UIADD3.X UR5, UPT, UPT, URZ, UR5, URZ, UP0, !UPT ;  /* 0x00000005ff057290 */ /* 0x000fd800087fe4ff */
.L_x_2:
[----:B------:R-:W0:Y:S01]  /*03b0*/  LDC.64 R14, c[0x0][0x388] ;  /* 0x0000e200ff0e7b82 */ /* 0x000e220000000a00 */
[----:B------:R-:W-:Y:S02]  /*03c0*/  MOV R4, UR4 ;  /* 0x0000000400047c02 */ /* 0x000fe40008000f00 */
[----:B------:R-:W-:-:S03]  /*03d0*/  MOV R5, UR5 ;  /* 0x0000000500057c02 */ /* 0x000fc60008000f00 */
[----:B------:R-:W-:-:S05]  /*03e0*/  IMAD.WIDE R4, R16, 0x4, R4 ;  /* 0x0000000410047825 */ /* 0x000fca00078e0204 */
[----:B------:R-:W2:Y:S04]  /*03f0*/  LDG.E R21, desc[UR6][R4.64+-0x10] ;  /* 0xfffff00604157981 */ /* 0x000ea8000c1e1900 */
[----:B------:R-:W3:Y:S04]  /*0400*/  LDG.E R23, desc[UR6][R4.64+-0xc] ;  /* 0xfffff40604177981 */ /* 0x000ee8000c1e1900 */
[----:B------:R-:W4:Y:S01]  /*0410*/  LDG.E R29, desc[UR6][R4.64+-0x8] ;  /* 0xfffff806041d7981 */ /* 0x000f22000c1e1900 */
[----:B0-----:R-:W-:-:S05]  /*0420*/  IMAD.WIDE R14, R22, 0x4, R14 ;  /* 0x00000004160e7825 */ /* 0x001fca00078e020e */
[----:B------:R0:W2:Y:S01]  /*0430*/  LDG.E R24, desc[UR6][R14.64] ;  /* 0x000000060e187981 */ /* 0x0000a2000c1e1900 */
[----:B------:R-:W-:-:S04]  /*0440*/  IMAD.WIDE R12, R3, 0x4, R14 ;  /* 0x00000004030c7825 */ /* 0x000fc800078e020e */
[C---:B------:R-:W-:Y:S02]  /*0450*/  IMAD.WIDE R6, R3.reuse, 0x4, R12 ;  /* 0x0000000403067825 */ /* 0x040fe400078e020c */
[----:B------:R-:W3:Y:S02]  /*0460*/  LDG.E R12, desc[UR6][R12.64] ;  /* 0x000000060c0c7981 */ /* 0x000ee4000c1e1900 */
[C---:B------:R-:W-:Y:S02]  /*0470*/  IMAD.WIDE R8, R3.reuse, 0x4, R6 ;  /* 0x0000000403087825 */ /* 0x040fe400078e0206 */
[----:B------:R1:W4:Y:S02]  /*0480*/  LDG.E R28, desc[UR6][R6.64] ;  /* 0x00000006061c7981 */ /* 0x000324000c1e1900 */
[C---:B------:R-:W-:Y:S02]  /*0490*/  IMAD.WIDE R10, R3.reuse, 0x4, R8 ;  /* 0x00000004030a7825 */ /* 0x040fe400078e0208 */
[----:B------:R-:W5:Y:S02]  /*04a0*/  LDG.E R8, desc[UR6][R8.64] ;  /* 0x0000000608087981 */ /* 0x000f64000c1e1900 */
[----:B0-----:R-:W-:-:S05]  /*04b0*/  IMAD.WIDE R14, R3, 0x4, R10 ;  /* 0x00000004030e7825 */ /* 0x001fca00078e020a */
[----:B------:R-:W5:Y:S04]  /*04c0*/  LDG.E R13, desc[UR6][R14.64] ;  /* 0x000000060e0d7981 */ /* 0x000f68000c1e1900 */
[----:B------:R-:W5:Y:S04]  /*04d0*/  LDG.E R9, desc[UR6][R10.64] ;  /* 0x000000060a097981 */ /* 0x000f68000c1e1900 */
[----:B------:R-:W5:Y:S04]  /*04e0*/  LDG.E R11, desc[UR6][R4.64+-0x4] ;  /* 0xfffffc06040b7981 */ /* 0x000f68000c1e1900 */
[----:B------:R-:W5:Y:S01]  /*04f0*/  LDG.E R10, desc[UR6][R4.64+0x8] ;  /* 0x00000806040a7981 */ /* 0x000f62000c1e1900 */
[----:B--2---:R-:W-:Y:S01]  /*0500*/  FFMA R24, R21, R24, R26 ;  /* 0x0000001815187223 */ /* 0x004fe2000000001a */
[----:B------:R-:W-:-:S02]  /*0510*/  IMAD.WIDE R26, R3, 0x4, R14 ;  /* 0x00000004031a7825 */ /* 0x000fc400078e020e */
[----:B------:R-:W2:Y:S04]  /*0520*/  LDG.E R21, desc[UR6][R4.64] ;  /* 0x0000000604157981 */ /* 0x000ea8000c1e1900 */
[----:B------:R-:W2:Y:S01]  /*0530*/  LDG.E R14, desc[UR6][R4.64+0x4] ;  /* 0x00000406040e7981 */ /* 0x000ea2000c1e1900 */
[----:B-1----:R-:W-:-:S03]  /*0540*/  IMAD.WIDE R6, R3, 0x4, R26 ;  /* 0x0000000403067825 */ /* 0x002fc600078e021a */
[----:B------:R-:W2:Y:S04]  /*0550*/  LDG.E R15, desc[UR6][R4.64+0xc] ;  /* 0x00000c06040f7981 */ /* 0x000ea8000c1e1900 */
[----:B------:R-:W2:Y:S04]  /*0560*/  LDG.E R6, desc[UR6][R6.64] ;  /* 0x0000000606067981 */ /* 0x000ea8000c1e1900 */
[----:B------:R-:W2:Y:S01]  /*0570*/  LDG.E R5, desc[UR6][R26.64] ;  /* 0x000000061a057981 */ /* 0x000ea2000c1e1900 */
[----:B---3--:R-:W-:Y:S01]  /*0580*/  FFMA R12, R23, R12, R24 ;  /* 0x0000000c170c7223 */ /* 0x008fe20000000018 */
[----:B------:R-:W-:-:S03]  /*0590*/  IADD3 R19, PT, PT, R19, 0x8, RZ ;  /* 0x0000000813137810 */ /* 0x000fc60007ffe0ff */
[----:B----4-:R-:W-:Y:S01]  /*05a0*/  FFMA R12, R29, R28, R12 ;  /* 0x0000001c1d0c7223 */ /* 0x010fe2000000000c */
[----:B------:R-:W-:Y:S01]  /*05b0*/  ISETP.NE.AND P0, PT, R19, RZ, PT ;  /* 0x000000ff1300720c */ /* 0x000fe20003f05270 */
[----:B------:R-:W-:Y:S01]  /*05c0*/  VIADD R16, R16, 0x8 ;  /* 0x0000000810107836 */ /* 0x000fe20000000000 */
[----:B------:R-:W-:Y:S01]  /*05d0*/  LEA R22, R3, R22, 0x3 ;  /* 0x0000001603167211 */ /* 0x000fe200078e18ff */
[----:B-----5:R-:W-:-:S04]  /*05e0*/  FFMA R8, R11, R8, R12 ;  /* 0x000000080b087223 */ /* 0x020fc8000000000c */
[----:B--2---:R-:W-:-:S04]  /*05f0*/  FFMA R9, R21, R9, R8 ;  /* 0x0000000915097223 */ /* 0x004fc80000000008 */
[----:B------:R-:W-:-:S04]  /*0600*/  FFMA R9, R14, R13, R9 ;  /* 0x0000000d0e097223 */ /* 0x000fc80000000009 */
[----:B------:R-:W-:-:S04]  /*0610*/  FFMA R10, R10, R5, R9 ;  /* 0x000000050a0a7223 */ /* 0x000fc80000000009 */
[----:B------:R-:W-:Y:S01]  /*0620*/  FFMA R26, R15, R6, R10 ;  /* 0x000000060f1a7223 */ /* 0x000fe2000000000a */
[----:B------:R-:W-:Y:S06]  /*0630*/  @P0 BRA `(.L_x_2) ;  /* 0xfffffffc005c0947 */ /* 0x000fec000383ffff */
.L_x_1:
[----:B------:R-:W-:Y:S05]  /*0640*/  @!P2 BRA `(.L_x_0) ;  /* 0x0000000000d4a947 */ /* 0x000fea0003800000 */
[----:B------:R-:W-:Y:S02]  /*0650*/  ISETP.GE.U32.AND P0, PT, R25, 0x4, PT ;  /* 0x000000041900780c */ /* 0x000fe40003f06070 */
[----:B------:R-:W-:-:S04]  /*0660*/  LOP3.LUT R14, R2, 0x3, RZ, 0xc0, !PT ;  /* 0x00000003020e7812 */ /* 0x000fc800078ec0ff */
[----:B------:R-:W-:-:S07]  /*0670*/  ISETP.NE.AND P1, PT, R14, RZ, PT ;  /* 0x000000ff0e00720c */ /* 0x000fce0003f25270 */
[----:B------:R-:W-:Y:S06]  /*0680*/  @!P0 BRA `(.L_x_3) ;  /* 0x0000000000588947 */ /* 0x000fec0003800000 */
[----:B------:R-:W0:Y:S01]  /*0690*/  LDC.64 R10, c[0x0][0x388] ;  /* 0x0000e200ff0a7b82 */ /* 0x000e220000000a00 */
[----:B------:R-:W-:Y:S01]  /*06a0*/  IMAD R9, R17, R3, R18 ;  /* 0x0000000311097224 */ /* 0x000fe200078e0212 */
[----:B------:R-:W-:-:S06]  /*06b0*/  IADD3 R7, PT, PT, R20, R17, RZ ;  /* 0x0000001114077210 */ /* 0x000fcc0007ffe0ff */
[----:B------:R-:W1:Y:S01]  /*06c0*/  LDC.64 R4, c[0x0][0x380] ;  /* 0x0000e000ff047b82 */ /* 0x000e620000000a00 */
[----:B0-----:R-:W-:-:S04]  /*06d0*/  IMAD.WIDE R10, R9, 0x4, R10 ;  /* 0x00000004090a7825 */ /* 0x001fc800078e020a */
[----:B------:R-:W-:Y:S02]  /*06e0*/  IMAD.WIDE R12, R3, 0x4, R10 ;  /* 0x00000004030c7825 */ /* 0x000fe400078e020a */
[----:B------:R-:W2:Y:S02]  /*06f0*/  LDG.E R10, desc[UR6][R10.64] ;  /* 0x000000060a0a7981 */ /* 0x000ea4000c1e1900 */
[----:B-1----:R-:W-:-:S04]  /*0700*/  IMAD.WIDE R4, R7, 0x4, R4 ;  /* 0x0000000407047825 */ /* 0x002fc800078e0204 */
[C---:B------:R-:W-:Y:S01]  /*0710*/  IMAD.WIDE R6, R3.reuse, 0x4, R12 ;  /* 0x0000000403067825 */ /* 0x040fe200078e020c */
[----:B------:R-:W2:Y:S04]  /*0720*/  LDG.E R15, desc[UR6][R4.64] ;  /* 0x00000006040f7981 */ /* 0x000ea8000c1e1900 */
[----:B------:R-:W3:Y:S01]  /*0730*/  LDG.E R12, desc[UR6][R12.64] ;  /* 0x000000060c0c7981 */ /* 0x000ee2000c1e1900 */
[----:B------:R-:W-:-:S03]  /*0740*/  IMAD.WIDE R8, R3, 0x4, R6 ;  /* 0x0000000403087825 */ /* 0x000fc600078e0206 */
[----:B------:R-:W3:Y:S04]  /*0750*/  LDG.E R16, desc[UR6][R4.64+0x4] ;  /* 0x0000040604107981 */ /* 0x000ee8000c1e1900 */
[----:B------:R-:W4:Y:S04]  /*0760*/  LDG.E R19, desc[UR6][R6.64] ;  /* 0x0000000606137981 */ /* 0x000f28000c1e1900 */
[----:B------:R-:W4:Y:S04]  /*0770*/  LDG.E R22, desc[UR6][R4.64+0x8] ;  /* 0x0000080604167981 */ /* 0x000f28000c1e1900 */
[----:B------:R-:W5:Y:S04]  /*0780*/  LDG.E R24, desc[UR6][R4.64+0xc] ;  /* 0x00000c0604187981 */ /* 0x000f68000c1e1900 */
[----:B------:R-:W5:Y:S01]  /*0790*/  LDG.E R8, desc[UR6][R8.64] ;  /* 0x0000000608087981 */ /* 0x000f62000c1e1900 */
[----:B------:R-:W-:Y:S01]  /*07a0*/  IADD3 R17, PT, PT, R17, 0x4, RZ ;  /* 0x0000000411117810 */ /* 0x000fe20007ffe0ff */
[----:B--2---:R-:W-:-:S04]  /*07b0*/  FFMA R15, R15, R10, R26 ;  /* 0x0000000a0f0f7223 */ /* 0x004fc8000000001a */
[----:B---3--:R-:W-:-:S04]  /*07c0*/  FFMA R15, R16, R12, R15 ;  /* 0x0000000c100f7223 */ /* 0x008fc8000000000f */
[----:B----4-:R-:W-:-:S04]  /*07d0*/  FFMA R15, R22, R19, R15 ;  /* 0x00000013160f7223 */ /* 0x010fc8000000000f */
[----:B-----5:R-:W-:-:S07]  /*07e0*/  FFMA R26, R24, R8, R15 ;  /* 0x00000008181a7223 */ /* 0x020fce000000000f */
.L_x_3:
[----:B------:R-:W-:Y:S05]  /*07f0*/  @!P1 BRA `(.L_x_0) ;  /* 0x0000000000689947 */ /* 0x000fea0003800000 */
[----:B------:R-:W0:Y:S01]  /*0800*/  LDC.64 R10, c[0x0][0x388] ;  /* 0x0000e200ff0a7b82 */ /* 0x000e220000000a00 */
[----:B------:R-:W-:Y:S02]  /*0810*/  ISETP.NE.AND P0, PT, R14, 0x1, PT ;  /* 0x000000010e00780c */ /* 0x000fe40003f05270 */
[----:B------:R-:W-:-:S04]  /*0820*/  LOP3.LUT R2, R2, 0x1, RZ, 0xc0, !PT ;  /* 0x0000000102027812 */ /* 0x000fc800078ec0ff */
[----:B------:R-:W-:Y:S01]  /*0830*/  ISETP.NE.U32.AND P1, PT, R2, 0x1, PT ;  /* 0x000000010200780c */ /* 0x000fe20003f25070 */
[----:B------:R-:W1:Y:S06]  /*0840*/  LDC.64 R8, c[0x0][0x380] ;  /* 0x0000e000ff087b82 */ /* 0x000e6c0000000a00 */
[C---:B------:R-:W-:Y:S01]  /*0850*/  @P0 IMAD R15, R17.reuse, R3, R18 ;  /* 0x00000003110f0224 */ /* 0x040fe200078e0212 */
[----:B------:R-:W-:Y:S01]  /*0860*/  @P0 IADD3 R13, PT, PT, R20, R17, RZ ;  /* 0x00000011140d0210 */ /* 0x000fe20007ffe0ff */
[----:B------:R-:W2:Y:S01]  /*0870*/  LDC.64 R6, c[0x0][0x380] ;  /* 0x0000e000ff067b82 */ /* 0x000ea20000000a00 */
[----:B------:R-:W-:-:S07]  /*0880*/  @P0 IADD3 R17, PT, PT, R17, 0x2, RZ ;  /* 0x0000000211110810 */ /* 0x000fce0007ffe0ff */
[----:B------:R-:W3:Y:S01]  /*0890*/  LDC.64 R4, c[0x0][0x388] ;  /* 0x0000e200ff047b82 */ /* 0x000ee20000000a00 */
[----:B0-----:R-:W-:-:S05]  /*08a0*/  @P0 IMAD.WIDE R10, R15, 0x4, R10 ;  /* 0x000000040f0a0825 */ /* 0x001fca00078e020a */
[----:B------:R-:W4:Y:S01]  /*08b0*/  @P0 LDG.E R12, desc[UR6][R10.64] ;  /* 0x000000060a0c0981 */ /* 0x000f22000c1e1900 */
[----:B-1----:R-:W-:Y:S01]  /*08c0*/  @P0 IMAD.WIDE R8, R13, 0x4, R8 ;  /* 0x000000040d080825 */ /* 0x002fe200078e0208 */
[----:B------:R-:W-:-:S03]  /*08d0*/  @!P1 IADD3 R13, PT, PT, R20, R17, RZ ;  /* 0x00000011140d9210 */ /* 0x000fc60007ffe0ff */
[----:B------:R-:W-:Y:S01]  /*08e0*/  @!P1 IMAD R17, R17, R3, R18 ;  /* 0x0000000311119224 */ /* 0x000fe200078e0212 */
[----:B------:R-:W4:Y:S01]  /*08f0*/  @P0 LDG.E R15, desc[UR6][R8.64] ;  /* 0x00000006080f0981 */ /* 0x000f22000c1e1900 */
[----:B------:R-:W-:-:S03]  /*0900*/  @P0 IMAD.WIDE R2, R3, 0x4, R10 ;  /* 0x0000000403020825 */ /* 0x000fc600078e020a */
[----:B------:R-:W5:Y:S01]  /*0910*/  @P0 LDG.E R19, desc[UR6][R8.64+0x4] ;  /* 0x0000040608130981 */ /* 0x000f62000c1e1900 */
[----:B--2---:R-:W-:-:S03]  /*0920*/  @!P1 IMAD.WIDE R6, R13, 0x4, R6 ;  /* 0x000000040d069825 */ /* 0x004fc600078e0206 */
[----:B------:R-:W5:Y:S01]  /*0930*/  @P0 LDG.E R2, desc[UR6][R2.64] ;  /* 0x0000000602020981 */ /* 0x000f62000c1e1900 */
[----:B---3--:R-:W-:-:S03]  /*0940*/  @!P1 IMAD.WIDE R4, R17, 0x4, R4 ;  /* 0x0000000411049825 */ /* 0x008fc600078e0204 */
[----:B------:R-:W2:Y:S04]  /*0950*/  @!P1 LDG.E R7, desc[UR6][R6.64] ;  /* 0x0000000606079981 */ /* 0x000ea8000c1e1900 */
[----:B------:R-:W2:Y:S01]  /*0960*/  @!P1 LDG.E R4, desc[UR6][R4.64] ;  /* 0x0000000604049981 */ /* 0x000ea2000c1e1900 */
[----:B----4-:R-:W-:-:S04]  /*0970*/  @P0 FFMA R12, R15, R12, R26 ;  /* 0x0000000c0f0c0223 */ /* 0x010fc8000000001a */
[----:B-----5:R-:W-:-:S04]  /*0980*/  @P0 FFMA R26, R19, R2, R12 ;  /* 0x00000002131a0223 */ /* 0x020fc8000000000c */
[----:B--2---:R-:W-:-:S07]  /*0990*/  @!P1 FFMA R26, R7, R4, R26 ;  /* 0x00000004071a9223 */ /* 0x004fce000000001a */
.L_x_0:
[----:B------:R-:W0:Y:S02]  /*09a0*/  LDC.64 R2, c[0x0][0x390] ;  /* 0x0000e400ff027b82 */ /* 0x000e240000000a00 */
[----:B0-----:R-:W-:-:S05]  /*09b0*/  IMAD.WIDE R2, R0, 0x4, R2 ;  /* 0x0000000400027825 */ /* 0x001fca00078e0202 */
[----:B------:R-:W-:Y:S01]  /*09c0*/  STG.E desc[UR6][R2.64], R26 ;  /* 0x0000001a02007986 */ /* 0x000fe2000c101906 */
[----:B------:R-:W-:Y:S05]  /*09d0*/  EXIT ;  /* 0x000000000000794d */ /* 0x000fea0003800000 */
.L_x_4:
[----:B------:R-:W-:-:S00]  /*09e0*/  BRA `(.L_x_4) ;  /* 0xfffffffc00fc7947 */ /* 0x000fc0000383ffff */
[----:B------:R-:W-:-:S00]  /*09f0*/  NOP ;  /* 0x0000000000007918 */ /* 0x000fc00000000000 */
        /* <DEDUP_REMOVED lines=8> */
.L_x_38:


//--------------------- .text._Z12MatMulKernelPfS_S_iiii --------------------------
	.section	.text._Z12MatMulKernelPfS_S_iiii,"ax",@progbits
	.align	128
        .global         _Z12MatMulKernelPfS_S_iiii
        .type           _Z12MatMulKernelPfS_S_iiii,@function
        .size           _Z12MatMulKernelPfS_S_iiii,(.L_x_39 - _Z12MatMulKernelPfS_S_iiii)
        .other          _Z12MatMulKernelPfS_S_iiii,@"STO_CUDA_ENTRY STV_DEFAULT"
_Z12MatMulKernelPfS_S_iiii:
.text._Z12MatMulKernelPfS_S_iiii:
[----:B------:R-:W-:Y:S01]  /*0000*/  LDC R1, c[0x0][0x37c] ;  /* 0x0000df00ff017b82 */ /* 0x000fe20000000800 */
[----:B------:R-:W0:Y:S07]  /*0010*/  S2R R3, SR_TID.X ;  /* 0x0000000000037919 */ /* 0x000e2e0000002100 */
[----:B------:R-:W0:Y:S01]  /*0020*/  S2UR UR6, SR_CTAID.X ;  /* 0x00000000000679c3 */ /* 0x000e220000002500 */
[----:B------:R-:W1:Y:S07]  /*0030*/  LDCU.64 UR4, c[0x0][0x398] ;  /* 0x00007300ff0477ac */ /* 0x000e6e0008000a00 */
[----:B------:R-:W0:Y:S08]  /*0040*/  LDC R0, c[0x0][0x360] ;  /* 0x0000d800ff007b82 */ /* 0x000e300000000800 */
[----:B------:R-:W2:Y:S01]  /*0050*/  LDC R15, c[0x0][0x3a0] ;  /* 0x0000e800ff0f7b82 */ /* 0x000ea20000000800 */
[----:B-1----:R-:W-:Y:S01]  /*0060*/  UIMAD UR4, UR5, UR4, URZ ;  /* 0x00000004050472a4 */ /* 0x002fe2000f8e02ff */
[----:B0-----:R-:W-:-:S05]  /*0070*/  IMAD R0, R0, UR6, R3 ;  /* 0x0000000600007c24 */ /* 0x001fca000f8e0203 */
[----:B--2---:R-:W-:-:S05]  /*0080*/  IMAD R3, R15, UR4, RZ ;  /* 0x000000040f037c24 */ /* 0x004fca000f8e02ff */
[----:B------:R-:W-:-:S13]  /*0090*/  ISETP.GE.AND P0, PT, R0, R3, PT ;  /* 0x000000030000720c */ /* 0x000fda0003f06270 */
[----:B------:R-:W-:Y:S05]  /*00a0*/  @P0 EXIT ;  /* 0x000000000000094d */ /* 0x000fea0003800000 */
[----:B------:R-:W-:Y:S01]  /*00b0*/  IABS R7, R15 ;  /* 0x0000000f00077213 */ /* 0x000fe20000000000 */
[----:B------:R-:W0:Y:S01]  /*00c0*/  LDC R14, c[0x0][0x3a4] ;  /* 0x0000e900ff0e7b82 */ /* 0x000e220000000800 */
[----:B------:R-:W-:Y:S01]  /*00d0*/  ISETP.GE.AND P2, PT, R0, RZ, PT ;  /* 0x000000ff0000720c */ /* 0x000fe20003f46270 */
[----:B------:R-:W1:Y:S01]  /*00e0*/  LDCU.64 UR6, c[0x0][0x358] ;  /* 0x00006b00ff0677ac */ /* 0x000e620008000a00 */
[----:B------:R-:W2:Y:S01]  /*00f0*/  I2F.RP R4, R7 ;  /* 0x0000000700047306 */ /* 0x000ea20000209400 */
[----:B------:R-:W-:-:S07]  /*0100*/  MOV R26, RZ ;  /* 0x000000ff001a7202 */ /* 0x000fce0000000f00 */
[----:B--2---:R-:W2:Y:S01]  /*0110*/  MUFU.RCP R4, R4 ;  /* 0x0000000400047308 */ /* 0x004ea20000001000 */
[----:B0-----:R-:W-:Y:S02]  /*0120*/  ISETP.GE.AND P3, PT, R14, 0x1, PT ;  /* 0x000000010e00780c */ /* 0x001fe40003f66270 */
[----:B--2---:R-:W-:-:S05]  /*0130*/  IADD3 R2, PT, PT, R4, 0xffffffe, RZ ;  /* 0x0ffffffe04027810 */ /* 0x004fca0007ffe0ff */
[----:B------:R0:W2:Y:S02]  /*0140*/  F2I.FTZ.U32.TRUNC.NTZ R3, R2 ;  /* 0x0000000200037305 */ /* 0x0000a4000021f000 */
[----:B0-----:R-:W-:Y:S01]  /*0150*/  HFMA2 R2, -RZ, RZ, 0, 0 ;  /* 0x00000000ff027431 */ /* 0x001fe200000001ff */
[----:B--2---:R-:W-:-:S05]  /*0160*/  IADD3 R6, PT, PT, RZ, -R3, RZ ;  /* 0x80000003ff067210 */ /* 0x004fca0007ffe0ff */
[----:B------:R-:W-:Y:S01]  /*0170*/  IMAD R5, R6, R7, RZ ;  /* 0x0000000706057224 */ /* 0x000fe200078e02ff */
[----:B------:R-:W-:-:S03]  /*0180*/  IABS R6, R0 ;  /* 0x0000000000067213 */ /* 0x000fc60000000000 */
[----:B------:R-:W-:-:S06]  /*0190*/  IMAD.HI.U32 R3, R3, R5, R2 ;  /* 0x0000000503037227 */ /* 0x000fcc00078e0002 */
[----:B------:R-:W-:-:S05]  /*01a0*/  IMAD.HI.U32 R3, R3, R6, RZ ;  /* 0x0000000603037227 */ /* 0x000fca00078e00ff */
[----:B------:R-:W-:-:S05]  /*01b0*/  IADD3 R4, PT, PT, -R3, RZ, RZ ;  /* 0x000000ff03047210 */ /* 0x000fca0007ffe1ff */
[----:B------:R-:W-:-:S05]  /*01c0*/  IMAD R4, R7, R4, R6 ;  /* 0x0000000407047224 */ /* 0x000fca00078e0206 */
[----:B------:R-:W-:-:S13]  /*01d0*/  ISETP.GT.U32.AND P0, PT, R7, R4, PT ;  /* 0x000000040700720c */ /* 0x000fda0003f04070 */
[----:B------:R-:W-:-:S04]  /*01e0*/  @!P0 IADD3 R4, PT, PT, R4, -R7, RZ ;  /* 0x8000000704048210 */ /* 0x000fc80007ffe0ff */
[----:B------:R-:W-:Y:S01]  /*01f0*/  ISETP.GT.U32.AND P1, PT, R7, R4, PT ;  /* 0x000000040700720c */ /* 0x000fe20003f24070 */
[----:B------:R-:W-:-:S05]  /*0200*/  IMAD.IADD R5, R4, 0x1, -R7 ;  /* 0x0000000104057824 */ /* 0x000fca00078e0a07 */
[----:B------:R-:W-:-:S04]  /*0210*/  SEL R5, R5, R4, !P1 ;  /* 0x0000000405057207 */ /* 0x000fc80004800000 */
[----:B------:R-:W-:Y:S01]  /*0220*/  @!P2 IADD3 R5, PT, PT, -R5, RZ, RZ ;  /* 0x000000ff0505a210 */ /* 0x000fe20007ffe1ff */
[----:B-1----:R-:W-:Y:S06]  /*0230*/  @!P3 BRA `(.L_x_5) ;  /* 0x0000000400e0b947 */ /* 0x002fec0003800000 */
        /* <DEDUP_REMOVED lines=25> */
.L_x_7:
        /* <DEDUP_REMOVED lines=41> */
.L_x_6:
        /* <DEDUP_REMOVED lines=27> */
.L_x_8:
        /* <DEDUP_REMOVED lines=11> */
[----:B0-----:R-:W-:Y:S01]  /*08c0*/  @P0 IMAD.WIDE R8, R13, 0x4, R8 ;  /* 0x000000040d080825 */ /* 0x001fe200078e0208 */
[----:B------:R-:W-:-:S03]  /*08d0*/  @!P1 IADD3 R13, PT, PT, R20, R17, RZ ;  /* 0x00000011140d9210 */ /* 0x000fc60007ffe0ff */
[----:B------:R-:W-:Y:S01]  /*08e0*/  @!P1 IMAD R17, R17, R15, R18 ;  /* 0x0000000f11119224 */ /* 0x000fe200078e0212 */
[----:B------:R-:W4:Y:S01]  /*08f0*/  @P0 LDG.E R12, desc[UR6][R8.64] ;  /* 0x00000006080c0981 */ /* 0x000f22000c1e1900 */
[----:B-1----:R-:W-:-:S04]  /*0900*/  @P0 IMAD.WIDE R6, R11, 0x4, R6 ;  /* 0x000000040b060825 */ /* 0x002fc800078e0206 */
[----:B------:R-:W-:Y:S01]  /*0910*/  @P0 IMAD.WIDE R10, R15, 0x4, R8 ;  /* 0x000000040f0a0825 */ /* 0x000fe200078e0208 */
[----:B------:R-:W5:Y:S04]  /*0920*/  @P0 LDG.E R19, desc[UR6][R6.64+0x4] ;  /* 0x0000040606130981 */ /* 0x000f68000c1e1900 */
[----:B------:R-:W4:Y:S01]  /*0930*/  @P0 LDG.E R15, desc[UR6][R6.64] ;  /* 0x00000006060f0981 */ /* 0x000f22000c1e1900 */
        /* <DEDUP_REMOVED lines=8> */
.L_x_5:
[----:B------:R-:W0:Y:S02]  /*09c0*/  LDC.64 R2, c[0x0][0x390] ;  /* 0x0000e400ff027b82 */ /* 0x000e240000000a00 */
[----:B0-----:R-:W-:-:S05]  /*09d0*/  IMAD.WIDE R2, R0, 0x4, R2 ;  /* 0x0000000400027825 */ /* 0x001fca00078e0202 */
[----:B------:R-:W-:Y:S01]  /*09e0*/  STG.E desc[UR6][R2.64], R26 ;  /* 0x0000001a02007986 */ /* 0x000fe2000c101906 */
[----:B------:R-:W-:Y:S05]  /*09f0*/  EXIT ;  /* 0x000000000000794d */ /* 0x000fea0003800000 */
.L_x_9:
        /* <DEDUP_REMOVED lines=16> */
.L_x_39:


//--------------------- .text._Z16maxPoolingKernelPfS_iiii --------------------------
	.section	.text._Z16maxPoolingKernelPfS_iiii,"ax",@progbits
	.align	128
        .global         _Z16maxPoolingKernelPfS_iiii
        .type           _Z16maxPoolingKernelPfS_iiii,@function
        .size           _Z16maxPoolingKernelPfS_iiii,(.L_x_40 - _Z16maxPoolingKernelPfS_iiii)
        .other          _Z16maxPoolingKernelPfS_iiii,@"STO_CUDA_ENTRY STV_DEFAULT"
_Z16maxPoolingKernelPfS_iiii:
.text._Z16maxPoolingKernelPfS_iiii:
[----:B------:R-:W-:Y:S08]  /*0000*/  LDC R1, c[0x0][0x37c] ;  /* 0x0000df00ff017b82 */ /* 0x000ff00000000800 */
[----:B------:R-:W0:Y:S01]  /*0010*/  LDC.64 R2, c[0x0][0x398] ;  /* 0x0000e600ff027b82 */ /* 0x000e220000000a00 */
[----:B------:R-:W1:Y:S07]  /*0020*/  LDCU UR4, c[0x0][0x390] ;  /* 0x00007200ff0477ac */ /* 0x000e6e0008000800 */
[----:B------:R-:W2:Y:S08]  /*0030*/  LDC R7, c[0x0][0x394] ;  /* 0x0000e500ff077b82 */ /* 0x000eb00000000800 */
[----:B------:R-:W3:Y:S01]  /*0040*/  S2UR UR5, SR_CTAID.X ;  /* 0x00000000000579c3 */ /* 0x000ee20000002500 */
[----:B0-----:R-:W-:-:S02]  /*0050*/  IABS R12, R3 ;  /* 0x00000003000c7213 */ /* 0x001fc40000000000 */
[----:B-1----:R-:W-:-:S05]  /*0060*/  IADD3 R0, PT, PT, -R2, UR4, RZ ;  /* 0x0000000402007c10 */ /* 0x002fca000fffe1ff */
[----:B------:R-:W0:Y:S01]  /*0070*/  S2UR UR4, SR_CTAID.Y ;  /* 0x00000000000479c3 */ /* 0x000e220000002600 */
[----:B------:R-:W1:Y:S01]  /*0080*/  I2F.RP R6, R12 ;  /* 0x0000000c00067306 */ /* 0x000e620000209400 */
[----:B--2---:R-:W-:-:S07]  /*0090*/  IMAD.IADD R8, R7, 0x1, -R2 ;  /* 0x0000000107087824 */ /* 0x004fce00078e0a02 */
[----:B-1----:R-:W1:Y:S02]  /*00a0*/  MUFU.RCP R6, R6 ;  /* 0x0000000600067308 */ /* 0x002e640000001000 */
[----:B-1----:R-:W-:Y:S01]  /*00b0*/  VIADD R4, R6, 0xffffffe ;  /* 0x0ffffffe06047836 */ /* 0x002fe20000000000 */
[----:B------:R-:W-:Y:S02]  /*00c0*/  IABS R6, R0 ;  /* 0x0000000000067213 */ /* 0x000fe40000000000 */
[----:B------:R-:W-:-:S03]  /*00d0*/  LOP3.LUT R0, R0, R3, RZ, 0x3c, !PT ;  /* 0x0000000300007212 */ /* 0x000fc600078e3cff */
[----:B------:R1:W2:Y:S02]  /*00e0*/  F2I.FTZ.U32.TRUNC.NTZ R5, R4 ;  /* 0x0000000400057305 */ /* 0x0002a4000021f000 */
[----:B-1----:R-:W-:Y:S02]  /*00f0*/  IMAD.MOV.U32 R4, RZ, RZ, RZ ;  /* 0x000000ffff047224 */ /* 0x002fe400078e00ff */
[----:B--2---:R-:W-:-:S04]  /*0100*/  IMAD.MOV R9, RZ, RZ, -R5 ;  /* 0x000000ffff097224 */ /* 0x004fc800078e0a05 */
[----:B------:R-:W-:Y:S01]  /*0110*/  IMAD R7, R9, R12, RZ ;  /* 0x0000000c09077224 */ /* 0x000fe200078e02ff */
[----:B------:R-:W-:Y:S02]  /*0120*/  IABS R9, R8 ;  /* 0x0000000800097213 */ /* 0x000fe40000000000 */
[----:B------:R-:W-:Y:S01]  /*0130*/  LOP3.LUT R8, R8, R3, RZ, 0x3c, !PT ;  /* 0x0000000308087212 */ /* 0x000fe200078e3cff */
[----:B------:R-:W-:-:S03]  /*0140*/  IMAD.HI.U32 R5, R5, R7, R4 ;  /* 0x0000000705057227 */ /* 0x000fc600078e0004 */
[----:B------:R-:W-:Y:S01]  /*0150*/  ISETP.GE.AND P1, PT, R8, RZ, PT ;  /* 0x000000ff0800720c */ /* 0x000fe20003f26270 */
[----:B------:R-:W-:Y:S02]  /*0160*/  IMAD.MOV.U32 R7, RZ, RZ, R9 ;  /* 0x000000ffff077224 */ /* 0x000fe400078e0009 */
[----:B------:R-:W-:Y:S02]  /*0170*/  IMAD.MOV.U32 R4, RZ, RZ, R6 ;  /* 0x000000ffff047224 */ /* 0x000fe400078e0006 */
[----:B------:R-:W-:-:S04]  /*0180*/  IMAD.HI.U32 R6, R5, R7, RZ ;  /* 0x0000000705067227 */ /* 0x000fc800078e00ff */
[----:B------:R-:W-:Y:S02]  /*0190*/  IMAD.MOV R10, RZ, RZ, -R6 ;  /* 0x000000ffff0a7224 */ /* 0x000fe400078e0a06 */
[----:B------:R-:W-:-:S04]  /*01a0*/  IMAD.HI.U32 R5, R5, R4, RZ ;  /* 0x0000000405057227 */ /* 0x000fc800078e00ff */
[C---:B------:R-:W-:Y:S02]  /*01b0*/  IMAD R7, R12.reuse, R10, R7 ;  /* 0x0000000a0c077224 */ /* 0x040fe400078e0207 */
[----:B------:R-:W-:Y:S01]  /*01c0*/  IMAD.MOV R9, RZ, RZ, -R5 ;  /* 0x000000ffff097224 */ /* 0x000fe200078e0a05 */
[----:B------:R-:W3:Y:S02]  /*01d0*/  S2R R10, SR_TID.Y ;  /* 0x00000000000a7919 */ /* 0x000ee40000002200 */
[C---:B------:R-:W-:Y:S01]  /*01e0*/  ISETP.GT.U32.AND P0, PT, R12.reuse, R7, PT ;  /* 0x000000070c00720c */ /* 0x040fe20003f04070 */
[C---:B------:R-:W-:Y:S02]  /*01f0*/  IMAD R4, R12.reuse, R9, R4 ;  /* 0x000000090c047224 */ /* 0x040fe400078e0204 */
[----:B------:R-:W0:Y:S03]  /*0200*/  LDC R9, c[0x0][0x364] ;  /* 0x0000d900ff097b82 */ /* 0x000e260000000800 */
[----:B------:R-:W-:-:S05]  /*0210*/  ISETP.GT.U32.AND P2, PT, R12, R4, PT ;  /* 0x000000040c00720c */ /* 0x000fca0003f44070 */
[----:B------:R-:W3:Y:S02]  /*0220*/  LDC R11, c[0x0][0x360] ;  /* 0x0000d800ff0b7b82 */ /* 0x000ee40000000800 */
[--C-:B------:R-:W-:Y:S02]  /*0230*/  @!P0 IMAD.IADD R7, R7, 0x1, -R12.reuse ;  /* 0x0000000107078824 */ /* 0x100fe400078e0a0c */
[----:B------:R-:W-:Y:S01]  /*0240*/  @!P0 VIADD R6, R6, 0x1 ;  /* 0x0000000106068836 */ /* 0x000fe20000000000 */
[----:B------:R-:W-:Y:S02]  /*0250*/  ISETP.GE.AND P0, PT, R0, RZ, PT ;  /* 0x000000ff0000720c */ /* 0x000fe40003f06270 */
[----:B------:R-:W-:Y:S01]  /*0260*/  ISETP.GE.U32.AND P3, PT, R7, R12, PT ;  /* 0x0000000c0700720c */ /* 0x000fe20003f66070 */
[----:B------:R-:W-:Y:S01]  /*0270*/  @!P2 IMAD.IADD R4, R4, 0x1, -R12 ;  /* 0x000000010404a824 */ /* 0x000fe200078e0a0c */
[----:B------:R-:W-:Y:S01]  /*0280*/  LOP3.LUT R7, RZ, R3, RZ, 0x33, !PT ;  /* 0x00000003ff077212 */ /* 0x000fe200078e33ff */
[----:B------:R-:W-:Y:S01]  /*0290*/  @!P2 VIADD R5, R5, 0x1 ;  /* 0x000000010505a836 */ /* 0x000fe20000000000 */
[----:B------:R-:W-:-:S02]  /*02a0*/  ISETP.NE.AND P2, PT, R3, RZ, PT ;  /* 0x000000ff0300720c */ /* 0x000fc40003f45270 */
[----:B------:R-:W-:-:S07]  /*02b0*/  ISETP.GE.U32.AND P4, PT, R4, R12, PT ;  /* 0x0000000c0400720c */ /* 0x000fce0003f86070 */
[----:B------:R-:W-:Y:S01]  /*02c0*/  @P3 IADD3 R6, PT, PT, R6, 0x1, RZ ;  /* 0x0000000106063810 */ /* 0x000fe20007ffe0ff */
[----:B---3--:R-:W-:-:S05]  /*02d0*/  IMAD R0, R11, UR5, R10 ;  /* 0x000000050b007c24 */ /* 0x008fca000f8e020a */
[----:B------:R-:W-:Y:S02]  /*02e0*/  @P4 VIADD R5, R5, 0x1 ;  /* 0x0000000105054836 */ /* 0x000fe40000000000 */
[----:B------:R-:W-:Y:S02]  /*02f0*/  IMAD.MOV.U32 R4, RZ, RZ, R6 ;  /* 0x000000ffff047224 */ /* 0x000fe400078e0006 */
[----:B------:R-:W-:Y:S02]  /*0300*/  IMAD.MOV.U32 R6, RZ, RZ, R5 ;  /* 0x000000ffff067224 */ /* 0x000fe400078e0005 */
[----:B------:R-:W-:Y:S02]  /*0310*/  @!P1 IMAD.MOV R4, RZ, RZ, -R4 ;  /* 0x000000ffff049224 */ /* 0x000fe400078e0a04 */
[----:B------:R-:W-:-:S03]  /*0320*/  @!P0 IMAD.MOV R6, RZ, RZ, -R6 ;  /* 0x000000ffff068224 */ /* 0x000fc600078e0a06 */
[----:B------:R-:W-:Y:S01]  /*0330*/  SEL R5, R7, R4, !P2 ;  /* 0x0000000407057207 */ /* 0x000fe20005000000 */
[----:B0-----:R-:W-:Y:S01]  /*0340*/  IMAD R4, R9, UR4, R10 ;  /* 0x0000000409047c24 */ /* 0x001fe2000f8e020a */
[----:B------:R-:W-:Y:S02]  /*0350*/  SEL R7, R7, R6, !P2 ;  /* 0x0000000607077207 */ /* 0x000fe40005000000 */
[----:B------:R-:W-:-:S04]  /*0360*/  ISETP.GT.AND P0, PT, R0, R5, PT ;  /* 0x000000050000720c */ /* 0x000fc80003f04270 */
[----:B------:R-:W-:-:S13]  /*0370*/  ISETP.GT.OR P0, PT, R4, R7, P0 ;  /* 0x000000070400720c */ /* 0x000fda0000704670 */
[----:B------:R-:W-:Y:S05]  /*0380*/  @P0 EXIT ;  /* 0x000000000000094d */ /* 0x000fea0003800000 */
[----:B------:R-:W-:Y:S01]  /*0390*/  ISETP.GE.AND P0, PT, R2, 0x1, PT ;  /* 0x000000010200780c */ /* 0x000fe20003f06270 */
[----:B------:R-:W0:Y:S01]  /*03a0*/  LDCU.64 UR8, c[0x0][0x358] ;  /* 0x00006b00ff0877ac */ /* 0x000e220008000a00 */
[----:B------:R-:W-:-:S11]  /*03b0*/  IMAD.MOV.U32 R11, RZ, RZ, -0x800000 ;  /* 0xff800000ff0b7424 */ /* 0x000fd600078e00ff */
[----:B------:R-:W-:Y:S05]  /*03c0*/  @!P0 BRA `(.L_x_10) ;  /* 0x0000000400a48947 */ /* 0x000fea0003800000 */
[----:B------:R-:W1:Y:S01]  /*03d0*/  LDCU.64 UR6, c[0x0][0x380] ;  /* 0x00007000ff0677ac */ /* 0x000e620008000a00 */
[C---:B------:R-:W-:Y:S02]  /*03e0*/  LOP3.LUT R25, R2.reuse, 0xf, RZ, 0xc0, !PT ;  /* 0x0000000f02197812 */ /* 0x040fe400078ec0ff */
[C---:B------:R-:W-:Y:S01]  /*03f0*/  LOP3.LUT R26, R2.reuse, 0x7, RZ, 0xc0, !PT ;  /* 0x00000007021a7812 */ /* 0x040fe200078ec0ff */
[----:B------:R-:W-:Y:S01]  /*0400*/  UMOV UR4, URZ ;  /* 0x000000ff00047c82 */ /* 0x000fe20008000000 */
[----:B------:R-:W-:Y:S01]  /*0410*/  LOP3.LUT R9, R2, 0x3, RZ, 0xc0, !PT ;  /* 0x0000000302097812 */ /* 0x000fe200078ec0ff */
[----:B------:R-:W-:Y:S01]  /*0420*/  VIADD R6, R25, 0xffffffff ;  /* 0xffffffff19067836 */ /* 0x000fe20000000000 */
[----:B------:R-:W-:Y:S01]  /*0430*/  MOV R11, 0xff800000 ;  /* 0xff800000000b7802 */ /* 0x000fe20000000f00 */
[----:B------:R-:W-:-:S03]  /*0440*/  VIADD R7, R26, 0xffffffff ;  /* 0xffffffff1a077836 */ /* 0x000fc60000000000 */
[----:B------:R-:W-:Y:S02]  /*0450*/  ISETP.GE.U32.AND P0, PT, R6, 0x7, PT ;  /* 0x000000070600780c */ /* 0x000fe40003f06070 */
[----:B------:R-:W-:Y:S02]  /*0460*/  LOP3.LUT R6, R2, 0x7ffffff0, RZ, 0xc0, !PT ;  /* 0x7ffffff002067812 */ /* 0x000fe400078ec0ff */
[----:B------:R-:W-:Y:S01]  /*0470*/  ISETP.GE.U32.AND P1, PT, R7, 0x3, PT ;  /* 0x000000030700780c */ /* 0x000fe20003f26070 */
[----:B------:R-:W-:Y:S01]  /*0480*/  IMAD R7, R0, R3, RZ ;  /* 0x0000000300077224 */ /* 0x000fe200078e02ff */
[----:B-1----:R-:W-:Y:S01]  /*0490*/  UIADD3 UR5, UP0, UPT, UR6, 0x20, URZ ;  /* 0x0000002006057890 */ /* 0x002fe2000ff1e0ff */
[----:B------:R-:W-:-:S03]  /*04a0*/  IMAD.MOV R8, RZ, RZ, -R6 ;  /* 0x000000ffff087224 */ /* 0x000fc600078e0a06 */
[----:B------:R-:W-:-:S12]  /*04b0*/  UIADD3.X UR6, UPT, UPT, URZ, UR7, URZ, UP0, !UPT ;  /* 0x00000007ff067290 */ /* 0x000fd800087fe4ff */
.L_x_16:
[----:B------:R-:W1:Y:S01]  /*04c0*/  LDC.64 R2, c[0x0][0x398] ;  /* 0x0000e600ff027b82 */ /* 0x000e620000000a00 */
[----:B------:R-:W2:Y:S01]  /*04d0*/  LDCU UR7, c[0x0][0x394] ;  /* 0x00007280ff0777ac */ /* 0x000ea20008000800 */
[----:B------:R-:W-:Y:S01]  /*04e0*/  IMAD.MOV.U32 R13, RZ, RZ, RZ ;  /* 0x000000ffff0d7224 */ /* 0x000fe200078e00ff */
[----:B-1----:R-:W-:Y:S01]  /*04f0*/  ISETP.GE.U32.AND P3, PT, R2, 0x10, PT ;  /* 0x000000100200780c */ /* 0x002fe20003f66070 */
[----:B------:R-:W-:Y:S01]  /*0500*/  IMAD R10, R4, R3, UR4 ;  /* 0x00000004040a7e24 */ /* 0x000fe2000f8e0203 */
[----:B------:R-:W-:-:S03]  /*0510*/  UIADD3 UR4, UPT, UPT, UR4, 0x1, URZ ;  /* 0x0000000104047890 */ /* 0x000fc6000fffe0ff */
[----:B--2---:R-:W-:-:S03]  /*0520*/  IMAD R10, R10, UR7, R7 ;  /* 0x000000070a0a7c24 */ /* 0x004fc6000f8e0207 */
[----:B------:R-:W-:-:S05]  /*0530*/  ISETP.NE.AND P2, PT, R2, UR4, PT ;  /* 0x0000000402007c0c */ /* 0x000fca000bf45270 */
[----:B------:R-:W-:Y:S08]  /*0540*/  @!P3 BRA `(.L_x_11) ;  /* 0x000000000088b947 */ /* 0x000ff00003800000 */
[----:B------:R-:W-:Y:S02]  /*0550*/  IMAD.MOV.U32 R13, RZ, RZ, R10 ;  /* 0x000000ffff0d7224 */ /* 0x000fe400078e000a */
[----:B------:R-:W-:-:S07]  /*0560*/  IMAD.MOV.U32 R12, RZ, RZ, R8 ;  /* 0x000000ffff0c7224 */ /* 0x000fce00078e0008 */
.L_x_12:
[----:B------:R-:W-:Y:S02]  /*0570*/  IMAD.U32 R2, RZ, RZ, UR5 ;  /* 0x00000005ff027e24 */ /* 0x000fe4000f8e00ff */
[----:B------:R-:W-:Y:S02]  /*0580*/  IMAD.U32 R3, RZ, RZ, UR6 ;  /* 0x00000006ff037e24 */ /* 0x000fe4000f8e00ff */
[----:B------:R-:W-:-:S05]  /*0590*/  IMAD.WIDE R2, R13, 0x4, R2 ;  /* 0x000000040d027825 */ /* 0x000fca00078e0202 */
[----:B0-----:R-:W2:Y:S04]  /*05a0*/  LDG.E R20, desc[UR8][R2.64+-0x20] ;  /* 0xffffe00802147981 */ /* 0x001ea8000c1e1900 */
[----:B------:R-:W2:Y:S04]  /*05b0*/  LDG.E R21, desc[UR8][R2.64+-0x1c] ;  /* 0xffffe40802157981 */ /* 0x000ea8000c1e1900 */
[----:B------:R-:W3:Y:S04]  /*05c0*/  LDG.E R22, desc[UR8][R2.64+-0x18] ;  /* 0xffffe80802167981 */ /* 0x000ee8000c1e1900 */
[----:B------:R-:W3:Y:S04]  /*05d0*/  LDG.E R23, desc[UR8][R2.64+-0x14] ;  /* 0xffffec0802177981 */ /* 0x000ee8000c1e1900 */
[----:B------:R-:W4:Y:S04]  /*05e0*/  LDG.E R15, desc[UR8][R2.64+-0x10] ;  /* 0xfffff008020f7981 */ /* 0x000f28000c1e1900 */
[----:B------:R-:W4:Y:S04]  /*05f0*/  LDG.E R14, desc[UR8][R2.64+-0xc] ;  /* 0xfffff408020e7981 */ /* 0x000f28000c1e1900 */
[----:B------:R-:W5:Y:S04]  /*0600*/  LDG.E R16, desc[UR8][R2.64+-0x8] ;  /* 0xfffff80802107981 */ /* 0x000f68000c1e1900 */
[----:B------:R-:W5:Y:S04]  /*0610*/  LDG.E R19, desc[UR8][R2.64+-0x4] ;  /* 0xfffffc0802137981 */ /* 0x000f68000c1e1900 */
[----:B------:R-:W5:Y:S04]  /*0620*/  LDG.E R18, desc[UR8][R2.64] ;  /* 0x0000000802127981 */ /* 0x000f68000c1e1900 */
[----:B------:R-:W5:Y:S04]  /*0630*/  LDG.E R17, desc[UR8][R2.64+0x4] ;  /* 0x0000040802117981 */ /* 0x000f68000c1e1900 */
[----:B------:R-:W5:Y:S01]  /*0640*/  LDG.E R24, desc[UR8][R2.64+0x1c] ;  /* 0x00001c0802187981 */ /* 0x000f62000c1e1900 */
[----:B--2---:R-:W-:-:S03]  /*0650*/  FMNMX3 R21, R11, R20, R21, !PT ;  /* 0x000000140b157276 */ /* 0x004fc60007800015 */
[----:B------:R-:W2:Y:S04]  /*0660*/  LDG.E R20, desc[UR8][R2.64+0x8] ;  /* 0x0000080802147981 */ /* 0x000ea8000c1e1900 */
[----:B------:R-:W2:Y:S01]  /*0670*/  LDG.E R11, desc[UR8][R2.64+0xc] ;  /* 0x00000c08020b7981 */ /* 0x000ea2000c1e1900 */
[----:B---3--:R-:W-:-:S03]  /*0680*/  FMNMX3 R27, R21, R22, R23, !PT ;  /* 0x00000016151b7276 */ /* 0x008fc60007800017 */
[----:B------:R-:W3:Y:S04]  /*0690*/  LDG.E R23, desc[UR8][R2.64+0x10] ;  /* 0x0000100802177981 */ /* 0x000ee8000c1e1900 */
[----:B------:R-:W3:Y:S04]  /*06a0*/  LDG.E R22, desc[UR8][R2.64+0x14] ;  /* 0x0000140802167981 */ /* 0x000ee8000c1e1900 */
[----:B------:R-:W3:Y:S01]  /*06b0*/  LDG.E R21, desc[UR8][R2.64+0x18] ;  /* 0x0000180802157981 */ /* 0x000ee2000c1e1900 */
[----:B----4-:R-:W-:Y:S01]  /*06c0*/  FMNMX3 R14, R27, R15, R14, !PT ;  /* 0x0000000f1b0e7276 */ /* 0x010fe2000780000e */
[----:B------:R-:W-:-:S03]  /*06d0*/  VIADD R12, R12, 0x10 ;  /* 0x000000100c0c7836 */ /* 0x000fc60000000000 */
[----:B-----5:R-:W-:Y:S02]  /*06e0*/  FMNMX3 R14, R14, R16, R19, !PT ;  /* 0x000000100e0e7276 */ /* 0x020fe40007800013 */
[----:B------:R-:W-:Y:S02]  /*06f0*/  ISETP.NE.AND P3, PT, R12, RZ, PT ;  /* 0x000000ff0c00720c */ /* 0x000fe40003f65270 */
[----:B------:R-:W-:Y:S01]  /*0700*/  FMNMX3 R14, R14, R18, R17, !PT ;  /* 0x000000120e0e7276 */ /* 0x000fe20007800011 */
[----:B------:R-:W-:-:S03]  /*0710*/  VIADD R13, R13, 0x10 ;  /* 0x000000100d0d7836 */ /* 0x000fc60000000000 */
[----:B--2---:R-:W-:-:S04]  /*0720*/  FMNMX3 R11, R14, R20, R11, !PT ;  /* 0x000000140e0b7276 */ /* 0x004fc8000780000b */
[----:B---3--:R-:W-:-:S04]  /*0730*/  FMNMX3 R11, R11, R23, R22, !PT ;  /* 0x000000170b0b7276 */ /* 0x008fc80007800016 */
[----:B------:R-:W-:Y:S01]  /*0740*/  FMNMX3 R11, R11, R21, R24, !PT ;  /* 0x000000150b0b7276 */ /* 0x000fe20007800018 */
[----:B------:R-:W-:Y:S06]  /*0750*/  @P3 BRA `(.L_x_12) ;  /* 0xfffffffc00843947 */ /* 0x000fec000383ffff */
[----:B------:R-:W-:-:S07]  /*0760*/  MOV R13, R6 ;  /* 0x00000006000d7202 */ /* 0x000fce0000000f00 */
.L_x_11:
[----:B------:R-:W-:-:S13]  /*0770*/  ISETP.NE.AND P3, PT, R25, RZ, PT ;  /* 0x000000ff1900720c */ /* 0x000fda0003f65270 */
[----:B------:R-:W-:Y:S05]  /*0780*/  @!P3 BRA `(.L_x_13) ;  /* 0x0000000000b0b947 */ /* 0x000fea0003800000 */
[----:B------:R-:W-:Y:S01]  /*0790*/  ISETP.NE.AND P3, PT, R26, RZ, PT ;  /* 0x000000ff1a00720c */ /* 0x000fe20003f65270 */
[----:B------:R-:W-:-:S12]  /*07a0*/  @!P0 BRA `(.L_x_14) ;  /* 0x0000000000408947 */ /* 0x000fd80003800000 */
[----:B------:R-:W1:Y:S01]  /*07b0*/  LDC.64 R2, c[0x0][0x380] ;  /* 0x0000e000ff027b82 */ /* 0x000e620000000a00 */
[----:B------:R-:W-:-:S04]  /*07c0*/  IMAD.IADD R15, R10, 0x1, R13 ;  /* 0x000000010a0f7824 */ /* 0x000fc800078e020d */
[----:B-1----:R-:W-:-:S05]  /*07d0*/  IMAD.WIDE R2, R15, 0x4, R2 ;  /* 0x000000040f027825 */ /* 0x002fca00078e0202 */
[----:B0-----:R-:W2:Y:S04]  /*07e0*/  LDG.E R12, desc[UR8][R2.64] ;  /* 0x00000008020c7981 */ /* 0x001ea8000c1e1900 */
[----:B------:R-:W2:Y:S04]  /*07f0*/  LDG.E R14, desc[UR8][R2.64+0x4] ;  /* 0x00000408020e7981 */ /* 0x000ea8000c1e1900 */
[----:B------:R-:W3:Y:S04]  /*0800*/  LDG.E R15, desc[UR8][R2.64+0x8] ;  /* 0x00000808020f7981 */ /* 0x000ee8000c1e1900 */
[----:B------:R-:W3:Y:S04]  /*0810*/  LDG.E R16, desc[UR8][R2.64+0xc] ;  /* 0x00000c0802107981 */ /* 0x000ee8000c1e1900 */
[----:B------:R-:W4:Y:S04]  /*0820*/  LDG.E R17, desc[UR8][R2.64+0x10] ;  /* 0x0000100802117981 */ /* 0x000f28000c1e1900 */
[----:B------:R-:W4:Y:S04]  /*0830*/  LDG.E R18, desc[UR8][R2.64+0x14] ;  /* 0x0000140802127981 */ /* 0x000f28000c1e1900 */
[----:B------:R-:W5:Y:S04]  /*0840*/  LDG.E R19, desc[UR8][R2.64+0x18] ;  /* 0x0000180802137981 */ /* 0x000f68000c1e1900 */
[----:B------:R-:W5:Y:S01]  /*0850*/  LDG.E R20, desc[UR8][R2.64+0x1c] ;  /* 0x00001c0802147981 */ /* 0x000f62000c1e1900 */
[----:B------:R-:W-:Y:S01]  /*0860*/  VIADD R13, R13, 0x8 ;  /* 0x000000080d0d7836 */ /* 0x000fe20000000000 */
[----:B--2---:R-:W-:-:S04]  /*0870*/  FMNMX3 R12, R11, R12, R14, !PT ;  /* 0x0000000c0b0c7276 */ /* 0x004fc8000780000e */
[----:B---3--:R-:W-:-:S04]  /*0880*/  FMNMX3 R12, R12, R15, R16, !PT ;  /* 0x0000000f0c0c7276 */ /* 0x008fc80007800010 */
[----:B----4-:R-:W-:-:S04]  /*0890*/  FMNMX3 R12, R12, R17, R18, !PT ;  /* 0x000000110c0c7276 */ /* 0x010fc80007800012 */
[----:B-----5:R-:W-:-:S07]  /*08a0*/  FMNMX3 R11, R12, R19, R20, !PT ;  /* 0x000000130c0b7276 */ /* 0x020fce0007800014 */
.L_x_14:
        /* <DEDUP_REMOVED lines=9> */
[----:B------:R-:W3:Y:S01]  /*0940*/  LDG.E R15, desc[UR8][R2.64+0xc] ;  /* 0x00000c08020f7981 */ /* 0x000ee2000c1e1900 */
[----:B------:R-:W-:Y:S01]  /*0950*/  VIADD R13, R13, 0x4 ;  /* 0x000000040d0d7836 */ /* 0x000fe20000000000 */
[----:B--2---:R-:W-:-:S04]  /*0960*/  FMNMX3 R11, R11, R12, R14, !PT ;  /* 0x0000000c0b0b7276 */ /* 0x004fc8000780000e */
[----:B---3--:R-:W-:-:S07]  /*0970*/  FMNMX3 R11, R11, R16, R15, !PT ;  /* 0x000000100b0b7276 */ /* 0x008fce000780000f */
.L_x_15:
[----:B------:R-:W-:Y:S05]  /*0980*/  @!P3 BRA `(.L_x_13) ;  /* 0x000000000030b947 */ /* 0x000fea0003800000 */
[----:B------:R-:W1:Y:S01]  /*0990*/  LDC.64 R2, c[0x0][0x380] ;  /* 0x0000e000ff027b82 */ /* 0x000e620000000a00 */
[----:B------:R-:W-:-:S04]  /*09a0*/  IMAD.IADD R13, R10, 0x1, R13 ;  /* 0x000000010a0d7824 */ /* 0x000fc800078e020d */
[----:B-1----:R-:W-:-:S05]  /*09b0*/  IMAD.WIDE R2, R13, 0x4, R2 ;  /* 0x000000040d027825 */ /* 0x002fca00078e0202 */
[----:B0-----:R-:W2:Y:S01]  /*09c0*/  LDG.E R10, desc[UR8][R2.64] ;  /* 0x00000008020a7981 */ /* 0x001ea2000c1e1900 */
[----:B------:R-:W-:Y:S02]  /*09d0*/  ISETP.NE.AND P3, PT, R9, 0x1, PT ;  /* 0x000000010900780c */ /* 0x000fe40003f65270 */
[----:B--2---:R-:W-:-:S11]  /*09e0*/  FMNMX R11, R11, R10, !PT ;  /* 0x0000000a0b0b7209 */ /* 0x004fd60007800000 */
[----:B------:R-:W-:Y:S05]  /*09f0*/  @!P3 BRA `(.L_x_13) ;  /* 0x000000000014b947 */ /* 0x000fea0003800000 */
[----:B------:R-:W-:Y:S01]  /*0a00*/  ISETP.NE.AND P3, PT, R9, 0x2, PT ;  /* 0x000000020900780c */ /* 0x000fe20003f65270 */
[----:B------:R-:W2:-:S12]  /*0a10*/  LDG.E R10, desc[UR8][R2.64+0x4] ;  /* 0x00000408020a7981 */ /* 0x000e98000c1e1900 */
[----:B------:R-:W3:Y:S01]  /*0a20*/  @P3 LDG.E R12, desc[UR8][R2.64+0x8] ;  /* 0x00000808020c3981 */ /* 0x000ee2000c1e1900 */
[----:B--2---:R-:W-:-:S04]  /*0a30*/  FMNMX R11, R11, R10, !PT ;  /* 0x0000000a0b0b7209 */ /* 0x004fc80007800000 */
[----:B---3--:R-:W-:-:S07]  /*0a40*/  @P3 FMNMX R11, R11, R12, !PT ;  /* 0x0000000c0b0b3209 */ /* 0x008fce0007800000 */
.L_x_13:
[----:B------:R-:W-:Y:S05]  /*0a50*/  @P2 BRA `(.L_x_16) ;  /* 0xfffffff800982947 */ /* 0x000fea000383ffff */
.L_x_10:
[----:B------:R-:W1:Y:S01]  /*0a60*/  LDC.64 R2, c[0x0][0x388] ;  /* 0x0000e200ff027b82 */ /* 0x000e620000000a00 */
[----:B------:R-:W-:-:S04]  /*0a70*/  IMAD R5, R5, R4, R4 ;  /* 0x0000000405057224 */ /* 0x000fc800078e0204 */
[----:B------:R-:W-:-:S04]  /*0a80*/  IMAD.IADD R5, R0, 0x1, R5 ;  /* 0x0000000100057824 */ /* 0x000fc800078e0205 */
[----:B-1----:R-:W-:-:S05]  /*0a90*/  IMAD.WIDE R2, R5, 0x4, R2 ;  /* 0x0000000405027825 */ /* 0x002fca00078e0202 */
[----:B0-----:R-:W-:Y:S01]  /*0aa0*/  STG.E desc[UR8][R2.64], R11 ;  /* 0x0000000b02007986 */ /* 0x001fe2000c101908 */
[----:B------:R-:W-:Y:S05]  /*0ab0*/  EXIT ;  /* 0x000000000000794d */ /* 0x000fea0003800000 */
.L_x_17:
        /* <DEDUP_REMOVED lines=12> */
.L_x_40:


//--------------------- .text._Z13compute_dl_dwIfEvPT_S1_S1_iiii --------------------------
	.section	.text._Z13compute_dl_dwIfEvPT_S1_S1_iiii,"ax",@progbits
	.align	128
        .global         _Z13compute_dl_dwIfEvPT_S1_S1_iiii
        .type           _Z13compute_dl_dwIfEvPT_S1_S1_iiii,@function
        .size           _Z13compute_dl_dwIfEvPT_S1_S1_iiii,(.L_x_41 - _Z13compute_dl_dwIfEvPT_S1_S1_iiii)
        .other          _Z13compute_dl_dwIfEvPT_S1_S1_iiii,@"STO_CUDA_ENTRY STV_DEFAULT"
_Z13compute_dl_dwIfEvPT_S1_S1_iiii:
.text._Z13compute_dl_dwIfEvPT_S1_S1_iiii:
[----:B------:R-:W-:Y:S01]  /*0000*/  LDC R1, c[0x0][0x37c] ;  /* 0x0000df00ff017b82 */ /* 0x000fe20000000800 */
[----:B------:R-:W0:Y:S07]  /*0010*/  S2R R3, SR_TID.Y ;  /* 0x0000000000037919 */ /* 0x000e2e0000002200 */
[----:B------:R-:W0:Y:S01]  /*0020*/  S2UR UR4, SR_CTAID.Y ;  /* 0x00000000000479c3 */ /* 0x000e220000002600 */
[----:B------:R-:W1:Y:S07]  /*0030*/  S2R R5, SR_TID.X ;  /* 0x0000000000057919 */ /* 0x000e6e0000002100 */
[----:B------:R-:W0:Y:S08]  /*0040*/  LDC R0, c[0x0][0x364] ;  /* 0x0000d900ff007b82 */ /* 0x000e300000000800 */
[----:B------:R-:W1:Y:S08]  /*0050*/  S2UR UR5, SR_CTAID.X ;  /* 0x00000000000579c3 */ /* 0x000e700000002500 */
[----:B------:R-:W1:Y:S08]  /*0060*/  LDC R2, c[0x0][0x360] ;  /* 0x0000d800ff027b82 */ /* 0x000e700000000800 */
[----:B------:R-:W2:Y:S01]  /*0070*/  LDC.64 R12, c[0x0][0x3a0] ;  /* 0x0000e800ff0c7b82 */ /* 0x000ea20000000a00 */
[----:B0-----:R-:W-:-:S02]  /*0080*/  IMAD R0, R0, UR4, R3 ;  /* 0x0000000400007c24 */ /* 0x001fc4000f8e0203 */
[----:B-1----:R-:W-:-:S03]  /*0090*/  IMAD R3, R2, UR5, R5 ;  /* 0x0000000502037c24 */ /* 0x002fc6000f8e0205 */
[----:B--2---:R-:W-:-:S04]  /*00a0*/  ISETP.GE.AND P0, PT, R0, R13, PT ;  /* 0x0000000d0000720c */ /* 0x004fc80003f06270 */
[----:B------:R-:W-:-:S13]  /*00b0*/  ISETP.GE.OR P0, PT, R3, R12, P0 ;  /* 0x0000000c0300720c */ /* 0x000fda0000706670 */
[----:B------:R-:W-:Y:S05]  /*00c0*/  @P0 EXIT ;  /* 0x000000000000094d */ /* 0x000fea0003800000 */
[----:B------:R-:W0:Y:S01]  /*00d0*/  LDC.64 R4, c[0x0][0x398] ;  /* 0x0000e600ff047b82 */ /* 0x000e220000000a00 */
[----:B------:R-:W1:Y:S01]  /*00e0*/  LDCU.64 UR4, c[0x0][0x358] ;  /* 0x00006b00ff0477ac */ /* 0x000e620008000a00 */
[----:B------:R-:W-:Y:S02]  /*00f0*/  HFMA2 R29, -RZ, RZ, 0, 0 ;  /* 0x00000000ff1d7431 */ /* 0x000fe400000001ff */
[----:B0-----:R-:W-:-:S05]  /*0100*/  IMAD R2, R5, R4, RZ ;  /* 0x0000000405027224 */ /* 0x001fca00078e02ff */
[----:B------:R-:W-:-:S13]  /*0110*/  ISETP.GE.AND P0, PT, R2, 0x1, PT ;  /* 0x000000010200780c */ /* 0x000fda0003f06270 */
[----:B-1----:R-:W-:Y:S05]  /*0120*/  @!P0 BRA `(.L_x_18) ;  /* 0x0000000400d08947 */ /* 0x002fea0003800000 */
[C---:B------:R-:W-:Y:S02]  /*0130*/  ISETP.GE.U32.AND P1, PT, R2.reuse, 0x8, PT ;  /* 0x000000080200780c */ /* 0x040fe40003f26070 */
[----:B------:R-:W-:Y:S02]  /*0140*/  LOP3.LUT R4, R2, 0x7, RZ, 0xc0, !PT ;  /* 0x0000000702047812 */ /* 0x000fe400078ec0ff */
[----:B------:R-:W-:Y:S02]  /*0150*/  MOV R29, RZ ;  /* 0x000000ff001d7202 */ /* 0x000fe40000000f00 */
[----:B------:R-:W-:Y:S02]  /*0160*/  ISETP.NE.AND P0, PT, R4, RZ, PT ;  /* 0x000000ff0400720c */ /* 0x000fe40003f05270 */
[----:B------:R-:W-:-:S05]  /*0170*/  MOV R6, RZ ;  /* 0x000000ff00067202 */ /* 0x000fca0000000f00 */
[----:B------:R-:W-:Y:S06]  /*0180*/  @!P1 BRA `(.L_x_19) ;  /* 0x0000000000d09947 */ /* 0x000fec0003800000 */
[----:B------:R-:W-:Y:S02]  /*0190*/  LOP3.LUT R6, R2, 0x7ffffff8, RZ, 0xc0, !PT ;  /* 0x7ffffff802067812 */ /* 0x000fe400078ec0ff */
[----:B------:R-:W-:Y:S02]  /*01a0*/  MOV R29, RZ ;  /* 0x000000ff001d7202 */ /* 0x000fe40000000f00 */
[----:B------:R-:W-:Y:S02]  /*01b0*/  MOV R8, R0 ;  /* 0x0000000000087202 */ /* 0x000fe40000000f00 */
[----:B------:R-:W-:Y:S02]  /*01c0*/  MOV R5, R3 ;  /* 0x0000000300057202 */ /* 0x000fe40000000f00 */
[----:B------:R-:W-:-:S07]  /*01d0*/  IADD3 R7, PT, PT, -R6, RZ, RZ ;  /* 0x000000ff06077210 */ /* 0x000fce0007ffe1ff */
.L_x_20:
[----:B------:R-:W0:Y:S08]  /*01e0*/  LDC.64 R14, c[0x0][0x388] ;  /* 0x0000e200ff0e7b82 */ /* 0x000e300000000a00 */
[----:B------:R-:W1:Y:S01]  /*01f0*/  LDC.64 R26, c[0x0][0x380] ;  /* 0x0000e000ff1a7b82 */ /* 0x000e620000000a00 */
[----:B0-----:R-:W-:-:S05]  /*0200*/  IMAD.WIDE R14, R8, 0x4, R14 ;  /* 0x00000004080e7825 */ /* 0x001fca00078e020e */
[----:B------:R0:W2:Y:S01]  /*0210*/  LDG.E R22, desc[UR4][R14.64] ;  /* 0x000000040e167981 */ /* 0x0000a2000c1e1900 */
[----:B-1----:R-:W-:-:S05]  /*0220*/  IMAD.WIDE R26, R5, 0x4, R26 ;  /* 0x00000004051a7825 */ /* 0x002fca00078e021a */
[----:B------:R-:W2:Y:S01]  /*0230*/  LDG.E R9, desc[UR4][R26.64] ;  /* 0x000000041a097981 */ /* 0x000ea2000c1e1900 */
[----:B0-----:R-:W-:-:S04]  /*0240*/  IMAD.WIDE R14, R13, 0x4, R14 ;  /* 0x000000040d0e7825 */ /* 0x001fc800078e020e */
[C---:B------:R-:W-:Y:S01]  /*0250*/  IMAD.WIDE R20, R12.reuse, 0x4, R26 ;  /* 0x000000040c147825 */ /* 0x040fe200078e021a */
[----:B------:R-:W3:Y:S03]  /*0260*/  LDG.E R28, desc[UR4][R14.64] ;  /* 0x000000040e1c7981 */ /* 0x000ee6000c1e1900 */
[----:B------:R-:W-:Y:S01]  /*0270*/  IMAD.WIDE R24, R13, 0x4, R14 ;  /* 0x000000040d187825 */ /* 0x000fe200078e020e */
[----:B------:R-:W3:Y:S03]  /*0280*/  LDG.E R27, desc[UR4][R20.64] ;  /* 0x00000004141b7981 */ /* 0x000ee6000c1e1900 */
[----:B------:R-:W-:-:S04]  /*0290*/  IMAD.WIDE R10, R12, 0x4, R20 ;  /* 0x000000040c0a7825 */ /* 0x000fc800078e0214 */
[C---:B------:R-:W-:Y:S01]  /*02a0*/  IMAD.WIDE R16, R13.reuse, 0x4, R24 ;  /* 0x000000040d107825 */ /* 0x040fe200078e0218 */
[----:B------:R-:W4:Y:S04]  /*02b0*/  LDG.E R26, desc[UR4][R10.64] ;  /* 0x000000040a1a7981 */ /* 0x000f28000c1e1900 */
[----:B------:R0:W5:Y:S01]  /*02c0*/  LDG.E R23, desc[UR4][R16.64] ;  /* 0x0000000410177981 */ /* 0x000162000c1e1900 */
[----:B------:R-:W-:-:S03]  /*02d0*/  IMAD.WIDE R18, R13, 0x4, R16 ;  /* 0x000000040d127825 */ /* 0x000fc600078e0210 */
[----:B------:R-:W4:Y:S01]  /*02e0*/  LDG.E R25, desc[UR4][R24.64] ;  /* 0x0000000418197981 */ /* 0x000f22000c1e1900 */
[----:B0-----:R-:W-:-:S03]  /*02f0*/  IMAD.WIDE R16, R12, 0x4, R10 ;  /* 0x000000040c107825 */ /* 0x001fc600078e020a */
[----:B------:R0:W5:Y:S01]  /*0300*/  LDG.E R21, desc[UR4][R18.64] ;  /* 0x0000000412157981 */ /* 0x000162000c1e1900 */
[----:B------:R-:W-:-:S03]  /*0310*/  IMAD.WIDE R14, R13, 0x4, R18 ;  /* 0x000000040d0e7825 */ /* 0x000fc600078e0212 */
[----:B------:R1:W5:Y:S04]  /*0320*/  LDG.E R24, desc[UR4][R16.64] ;  /* 0x0000000410187981 */ /* 0x000368000c1e1900 */
[----:B------:R1:W5:Y:S01]  /*0330*/  LDG.E R11, desc[UR4][R14.64] ;  /* 0x000000040e0b7981 */ /* 0x000362000c1e1900 */
[----:B0-----:R-:W-:-:S04]  /*0340*/  IMAD.WIDE R18, R12, 0x4, R16 ;  /* 0x000000040c127825 */ /* 0x001fc800078e0210 */
[----:B-1----:R-:W-:-:S04]  /*0350*/  IMAD.WIDE R16, R12, 0x4, R18 ;  /* 0x000000040c107825 */ /* 0x002fc800078e0212 */
[C---:B------:R-:W-:Y:S01]  /*0360*/  IMAD.WIDE R14, R13.reuse, 0x4, R14 ;  /* 0x000000040d0e7825 */ /* 0x040fe200078e020e */
[----:B------:R-:W5:Y:S04]  /*0370*/  LDG.E R20, desc[UR4][R16.64] ;  /* 0x0000000410147981 */ /* 0x000f68000c1e1900 */
[----:B------:R0:W5:Y:S02]  /*0380*/  LDG.E R10, desc[UR4][R14.64] ;  /* 0x000000040e0a7981 */ /* 0x000164000c1e1900 */
[----:B0-----:R-:W-:-:S04]  /*0390*/  IMAD.WIDE R14, R13, 0x4, R14 ;  /* 0x000000040d0e7825 */ /* 0x001fc800078e020e */
[----:B--2---:R-:W-:Y:S02]  /*03a0*/  FFMA R9, R22, R9, R29 ;  /* 0x0000000916097223 */ /* 0x004fe4000000001d */
[----:B------:R0:W2:Y:S04]  /*03b0*/  LDG.E R22, desc[UR4][R18.64] ;  /* 0x0000000412167981 */ /* 0x0000a8000c1e1900 */
[----:B------:R-:W2:Y:S01]  /*03c0*/  LDG.E R29, desc[UR4][R14.64] ;  /* 0x000000040e1d7981 */ /* 0x000ea2000c1e1900 */
[----:B0-----:R-:W-:-:S05]  /*03d0*/  IMAD.WIDE R18, R12, 0x4, R16 ;  /* 0x000000040c127825 */ /* 0x001fca00078e0210 */
[----:B------:R0:W2:Y:S02]  /*03e0*/  LDG.E R17, desc[UR4][R18.64] ;  /* 0x0000000412117981 */ /* 0x0000a4000c1e1900 */
[----:B0-----:R-:W-:-:S06]  /*03f0*/  IMAD.WIDE R18, R12, 0x4, R18 ;  /* 0x000000040c127825 */ /* 0x001fcc00078e0212 */
[----:B------:R-:W2:Y:S01]  /*0400*/  LDG.E R18, desc[UR4][R18.64] ;  /* 0x0000000412127981 */ /* 0x000ea2000c1e1900 */
[----:B---3--:R-:W-:Y:S01]  /*0410*/  FFMA R28, R28, R27, R9 ;  /* 0x0000001b1c1c7223 */ /* 0x008fe20000000009 */
[----:B------:R-:W-:-:S03]  /*0420*/  IADD3 R7, PT, PT, R7, 0x8, RZ ;  /* 0x0000000807077810 */ /* 0x000fc60007ffe0ff */
[----:B----4-:R-:W-:Y:S01]  /*0430*/  FFMA R26, R25, R26, R28 ;  /* 0x0000001a191a7223 */ /* 0x010fe2000000001c */
[----:B------:R-:W-:-:S03]  /*0440*/  ISETP.NE.AND P1, PT, R7, RZ, PT ;  /* 0x000000ff0700720c */ /* 0x000fc60003f25270 */
[----:B-----5:R-:W-:Y:S01]  /*0450*/  FFMA R24, R23, R24, R26 ;  /* 0x0000001817187223 */ /* 0x020fe2000000001a */
[----:B------:R-:W-:Y:S02]  /*0460*/  LEA R8, R13, R8, 0x3 ;  /* 0x000000080d087211 */ /* 0x000fe400078e18ff */
[----:B------:R-:W-:Y:S01]  /*0470*/  LEA R5, R12, R5, 0x3 ;  /* 0x000000050c057211 */ /* 0x000fe200078e18ff */
[----:B--2---:R-:W-:-:S04]  /*0480*/  FFMA R22, R21, R22, R24 ;  /* 0x0000001615167223 */ /* 0x004fc80000000018 */
[----:B------:R-:W-:-:S04]  /*0490*/  FFMA R11, R11, R20, R22 ;  /* 0x000000140b0b7223 */ /* 0x000fc80000000016 */
[----:B------:R-:W-:-:S04]  /*04a0*/  FFMA R10, R10, R17, R11 ;  /* 0x000000110a0a7223 */ /* 0x000fc8000000000b */
[----:B------:R-:W-:Y:S01]  /*04b0*/  FFMA R29, R29, R18, R10 ;  /* 0x000000121d1d7223 */ /* 0x000fe2000000000a */
[----:B------:R-:W-:Y:S06]  /*04c0*/  @P1 BRA `(.L_x_20) ;  /* 0xfffffffc00441947 */ /* 0x000fec000383ffff */
.L_x_19:
[----:B------:R-:W-:Y:S05]  /*04d0*/  @!P0 BRA `(.L_x_18) ;  /* 0x0000000000e48947 */ /* 0x000fea0003800000 */
[----:B------:R-:W-:Y:S02]  /*04e0*/  ISETP.GE.U32.AND P0, PT, R4, 0x4, PT ;  /* 0x000000040400780c */ /* 0x000fe40003f06070 */
[----:B------:R-:W-:-:S04]  /*04f0*/  LOP3.LUT R7, R2, 0x3, RZ, 0xc0, !PT ;  /* 0x0000000302077812 */ /* 0x000fc800078ec0ff */
[----:B------:R-:W-:-:S07]  /*0500*/  ISETP.NE.AND P1, PT, R7, RZ, PT ;  /* 0x000000ff0700720c */ /* 0x000fce0003f25270 */
[----:B------:R-:W-:Y:S06]  /*0510*/  @!P0 BRA `(.L_x_21) ;  /* 0x0000000000648947 */ /* 0x000fec0003800000 */
[----:B------:R-:W0:Y:S01]  /*0520*/  LDC.64 R20, c[0x0][0x388] ;  /* 0x0000e200ff147b82 */ /* 0x000e220000000a00 */
[C---:B------:R-:W-:Y:S02]  /*0530*/  IMAD R5, R6.reuse, R13, R0 ;  /* 0x0000000d06057224 */ /* 0x040fe400078e0200 */
[----:B------:R-:W-:-:S05]  /*0540*/  IMAD R9, R6, R12, R3 ;  /* 0x0000000c06097224 */ /* 0x000fca00078e0203 */
[----:B------:R-:W1:Y:S01]  /*0550*/  LDC.64 R22, c[0x0][0x380] ;  /* 0x0000e000ff167b82 */ /* 0x000e620000000a00 */
[----:B0-----:R-:W-:-:S04]  /*0560*/  IMAD.WIDE R20, R5, 0x4, R20 ;  /* 0x0000000405147825 */ /* 0x001fc800078e0214 */
[----:B------:R-:W-:Y:S02]  /*0570*/  IMAD.WIDE R4, R13, 0x4, R20 ;  /* 0x000000040d047825 */ /* 0x000fe400078e0214 */
[----:B------:R-:W2:Y:S02]  /*0580*/  LDG.E R20, desc[UR4][R20.64] ;  /* 0x0000000414147981 */ /* 0x000ea4000c1e1900 */
[----:B-1----:R-:W-:-:S04]  /*0590*/  IMAD.WIDE R22, R9, 0x4, R22 ;  /* 0x0000000409167825 */ /* 0x002fc800078e0216 */
[C---:B------:R-:W-:Y:S02]  /*05a0*/  IMAD.WIDE R8, R12.reuse, 0x4, R22 ;  /* 0x000000040c087825 */ /* 0x040fe400078e0216 */
[----:B------:R-:W2:Y:S02]  /*05b0*/  LDG.E R22, desc[UR4][R22.64] ;  /* 0x0000000416167981 */ /* 0x000ea4000c1e1900 */
[C---:B------:R-:W-:Y:S02]  /*05c0*/  IMAD.WIDE R14, R13.reuse, 0x4, R4 ;  /* 0x000000040d0e7825 */ /* 0x040fe400078e0204 */
[----:B------:R-:W3:Y:S02]  /*05d0*/  LDG.E R5, desc[UR4][R4.64] ;  /* 0x0000000404057981 */ /* 0x000ee4000c1e1900 */
[----:B------:R-:W-:Y:S02]  /*05e0*/  IMAD.WIDE R10, R12, 0x4, R8 ;  /* 0x000000040c0a7825 */ /* 0x000fe400078e0208 */
[----:B------:R-:W3:Y:S02]  /*05f0*/  LDG.E R8, desc[UR4][R8.64] ;  /* 0x0000000408087981 */ /* 0x000ee4000c1e1900 */
[----:B------:R-:W-:-:S02]  /*0600*/  IMAD.WIDE R16, R13, 0x4, R14 ;  /* 0x000000040d107825 */ /* 0x000fc400078e020e */
[----:B------:R-:W4:Y:S02]  /*0610*/  LDG.E R25, desc[UR4][R14.64] ;  /* 0x000000040e197981 */ /* 0x000f24000c1e1900 */
[----:B------:R-:W-:Y:S02]  /*0620*/  IMAD.WIDE R18, R12, 0x4, R10 ;  /* 0x000000040c127825 */ /* 0x000fe400078e020a */
        /* <DEDUP_REMOVED lines=8> */
.L_x_21:
[----:B------:R-:W-:Y:S05]  /*06b0*/  @!P1 BRA `(.L_x_18) ;  /* 0x00000000006c9947 */ /* 0x000fea0003800000 */
[----:B------:R-:W0:Y:S01]  /*06c0*/  LDC.64 R14, c[0x0][0x388] ;  /* 0x0000e200ff0e7b82 */ /* 0x000e220000000a00 */
[----:B------:R-:W-:Y:S02]  /*06d0*/  ISETP.NE.AND P0, PT, R7, 0x1, PT ;  /* 0x000000010700780c */ /* 0x000fe40003f05270 */
[----:B------:R-:W-:-:S04]  /*06e0*/  LOP3.LUT R2, R2, 0x1, RZ, 0xc0, !PT ;  /* 0x0000000102027812 */ /* 0x000fc800078ec0ff */
[----:B------:R-:W-:Y:S01]  /*06f0*/  ISETP.NE.U32.AND P1, PT, R2, 0x1, PT ;  /* 0x000000010200780c */ /* 0x000fe20003f25070 */
[----:B------:R-:W1:Y:S06]  /*0700*/  LDC.64 R10, c[0x0][0x380] ;  /* 0x0000e000ff0a7b82 */ /* 0x000e6c0000000a00 */
[C---:B------:R-:W-:Y:S02]  /*0710*/  @P0 IMAD R7, R6.reuse, R13, R0 ;  /* 0x0000000d06070224 */ /* 0x040fe400078e0200 */
[----:B------:R-:W2:Y:S01]  /*0720*/  LDC.64 R8, c[0x0][0x388] ;  /* 0x0000e200ff087b82 */ /* 0x000ea20000000a00 */
[C---:B------:R-:W-:Y:S01]  /*0730*/  @P0 IMAD R17, R6.reuse, R12, R3 ;  /* 0x0000000c06110224 */ /* 0x040fe200078e0203 */
[----:B------:R-:W-:-:S06]  /*0740*/  @P0 IADD3 R6, PT, PT, R6, 0x2, RZ ;  /* 0x0000000206060810 */ /* 0x000fcc0007ffe0ff */
[----:B------:R-:W3:Y:S01]  /*0750*/  LDC.64 R4, c[0x0][0x380] ;  /* 0x0000e000ff047b82 */ /* 0x000ee20000000a00 */
[----:B0-----:R-:W-:-:S04]  /*0760*/  @P0 IMAD.WIDE R14, R7, 0x4, R14 ;  /* 0x00000004070e0825 */ /* 0x001fc800078e020e */
[----:B-1----:R-:W-:Y:S01]  /*0770*/  @P0 IMAD.WIDE R10, R17, 0x4, R10 ;  /* 0x00000004110a0825 */ /* 0x002fe200078e020a */
[----:B------:R-:W4:Y:S03]  /*0780*/  @P0 LDG.E R2, desc[UR4][R14.64] ;  /* 0x000000040e020981 */ /* 0x000f26000c1e1900 */
[----:B------:R-:W-:-:S04]  /*0790*/  @P0 IMAD.WIDE R16, R13, 0x4, R14 ;  /* 0x000000040d100825 */ /* 0x000fc800078e020e */
[C---:B------:R-:W-:Y:S02]  /*07a0*/  @!P1 IMAD R13, R6.reuse, R13, R0 ;  /* 0x0000000d060d9224 */ /* 0x040fe400078e0200 */
[----:B------:R-:W-:Y:S01]  /*07b0*/  @!P1 IMAD R19, R6, R12, R3 ;  /* 0x0000000c06139224 */ /* 0x000fe200078e0203 */
[----:B------:R-:W5:Y:S01]  /*07c0*/  @P0 LDG.E R17, desc[UR4][R16.64] ;  /* 0x0000000410110981 */ /* 0x000f62000c1e1900 */
[----:B------:R-:W-:-:S03]  /*07d0*/  @P0 IMAD.WIDE R6, R12, 0x4, R10 ;  /* 0x000000040c060825 */ /* 0x000fc600078e020a */
        /* <DEDUP_REMOVED lines=9> */
.L_x_18:
[----:B------:R-:W0:Y:S01]  /*0870*/  LDC.64 R4, c[0x0][0x390] ;  /* 0x0000e400ff047b82 */ /* 0x000e220000000a00 */
[----:B------:R-:W-:-:S04]  /*0880*/  IMAD R3, R0, R12, R3 ;  /* 0x0000000c00037224 */ /* 0x000fc800078e0203 */
[----:B0-----:R-:W-:-:S05]  /*0890*/  IMAD.WIDE R2, R3, 0x4, R4 ;  /* 0x0000000403027825 */ /* 0x001fca00078e0204 */
[----:B------:R-:W-:Y:S01]  /*08a0*/  STG.E desc[UR4][R2.64], R29 ;  /* 0x0000001d02007986 */ /* 0x000fe2000c101904 */
[----:B------:R-:W-:Y:S05]  /*08b0*/  EXIT ;  /* 0x000000000000794d */ /* 0x000fea0003800000 */
.L_x_22:
        /* <DEDUP_REMOVED lines=12> */
.L_x_41:


//--------------------- .text._Z14computer_dl_dxIfEvPT_S1_S1_iiii --------------------------
	.section	.text._Z14computer_dl_dxIfEvPT_S1_S1_iiii,"ax",@progbits
	.align	128
        .global         _Z14computer_dl_dxIfEvPT_S1_S1_iiii
        .type           _Z14computer_dl_dxIfEvPT_S1_S1_iiii,@function
        .size           _Z14computer_dl_dxIfEvPT_S1_S1_iiii,(.L_x_42 - _Z14computer_dl_dxIfEvPT_S1_S1_iiii)
        .other          _Z14computer_dl_dxIfEvPT_S1_S1_iiii,@"STO_CUDA_ENTRY STV_DEFAULT"
_Z14computer_dl_dxIfEvPT_S1_S1_iiii:
.text._Z14computer_dl_dxIfEvPT_S1_S1_iiii:
[----:B------:R-:W-:Y:S01]  /*0000*/  LDC R1, c[0x0][0x37c] ;  /* 0x0000df00ff017b82 */ /* 0x000fe20000000800 */
[----:B------:R-:W0:Y:S07]  /*0010*/  S2R R3, SR_TID.X ;  /* 0x0000000000037919 */ /* 0x000e2e0000002100 */
[----:B------:R-:W1:Y:S01]  /*0020*/  LDC R7, c[0x0][0x364] ;  /* 0x0000d900ff077b82 */ /* 0x000e620000000800 */
[----:B------:R-:W2:Y:S01]  /*0030*/  LDCU.64 UR4, c[0x0][0x398] ;  /* 0x00007300ff0477ac */ /* 0x000ea20008000a00 */
[----:B------:R-:W1:Y:S01]  /*0040*/  S2R R2, SR_TID.Y ;  /* 0x0000000000027919 */ /* 0x000e620000002200 */
[----:B------:R-:W3:Y:S05]  /*0050*/  LDCU UR11, c[0x0][0x3a4] ;  /* 0x00007480ff0b77ac */ /* 0x000eea0008000800 */
[----:B------:R-:W0:Y:S08]  /*0060*/  S2UR UR7, SR_CTAID.X ;  /* 0x00000000000779c3 */ /* 0x000e300000002500 */
[----:B------:R-:W0:Y:S01]  /*0070*/  LDC R0, c[0x0][0x360] ;  /* 0x0000d800ff007b82 */ /* 0x000e220000000800 */
[----:B--2---:R-:W-:-:S07]  /*0080*/  UIMAD UR4, UR5, UR4, URZ ;  /* 0x00000004050472a4 */ /* 0x004fce000f8e02ff */
[----:B------:R-:W1:Y:S01]  /*0090*/  S2UR UR6, SR_CTAID.Y ;  /* 0x00000000000679c3 */ /* 0x000e620000002600 */
[----:B0-----:R-:W-:-:S05]  /*00a0*/  IMAD R0, R0, UR7, R3 ;  /* 0x0000000700007c24 */ /* 0x001fca000f8e0203 */
[----:B---3--:R-:W-:Y:S01]  /*00b0*/  ISETP.GE.AND P0, PT, R0, UR11, PT ;  /* 0x0000000b00007c0c */ /* 0x008fe2000bf06270 */
[----:B-1----:R-:W-:-:S05]  /*00c0*/  IMAD R7, R7, UR6, R2 ;  /* 0x0000000607077c24 */ /* 0x002fca000f8e0202 */
[----:B------:R-:W-:-:S13]  /*00d0*/  ISETP.GE.OR P0, PT, R7, UR4, P0 ;  /* 0x0000000407007c0c */ /* 0x000fda0008706670 */
[----:B------:R-:W-:Y:S05]  /*00e0*/  @P0 EXIT ;  /* 0x000000000000094d */ /* 0x000fea0003800000 */
[----:B------:R-:W0:Y:S01]  /*00f0*/  LDCU UR7, c[0x0][0x3a0] ;  /* 0x00007400ff0777ac */ /* 0x000e220008000800 */
[----:B------:R-:W-:Y:S01]  /*0100*/  HFMA2 R14, -RZ, RZ, 0, 0 ;  /* 0x00000000ff0e7431 */ /* 0x000fe200000001ff */
[----:B------:R-:W1:Y:S01]  /*0110*/  LDCU.64 UR12, c[0x0][0x358] ;  /* 0x00006b00ff0c77ac */ /* 0x000e620008000a00 */
[----:B0-----:R-:W-:-:S09]  /*0120*/  UISETP.GE.AND UP0, UPT, UR7, 0x1, UPT ;  /* 0x000000010700788c */ /* 0x001fd2000bf06270 */
[----:B-1----:R-:W-:Y:S05]  /*0130*/  BRA.U !UP0, `(.L_x_23) ;  /* 0x00000009089c7547 */ /* 0x002fea000b800000 */
[----:B------:R-:W-:Y:S02]  /*0140*/  UISETP.GE.U32.AND UP1, UPT, UR7, 0x10, UPT ;  /* 0x000000100700788c */ /* 0x000fe4000bf26070 */
[----:B------:R-:W-:Y:S01]  /*0150*/  IMAD R8, R7, UR7, RZ ;  /* 0x0000000707087c24 */ /* 0x000fe2000f8e02ff */
[----:B------:R-:W-:Y:S02]  /*0160*/  ULOP3.LUT UR10, UR7, 0xf, URZ, 0xc0, !UPT ;  /* 0x0000000f070a7892 */ /* 0x000fe4000f8ec0ff */
[----:B------:R-:W-:Y:S01]  /*0170*/  IMAD R9, R0, UR7, RZ ;  /* 0x0000000700097c24 */ /* 0x000fe2000f8e02ff */
[----:B------:R-:W-:Y:S01]  /*0180*/  MOV R14, RZ ;  /* 0x000000ff000e7202 */ /* 0x000fe20000000f00 */
[----:B------:R-:W-:Y:S01]  /*0190*/  UMOV UR4, URZ ;  /* 0x000000ff00047c82 */ /* 0x000fe20008000000 */
[----:B------:R-:W-:Y:S01]  /*01a0*/  UISETP.NE.AND UP0, UPT, UR10, URZ, UPT ;  /* 0x000000ff0a00728c */ /* 0x000fe2000bf05270 */
[----:B------:R-:W-:Y:S10]  /*01b0*/  BRA.U !UP1, `(.L_x_24) ;  /* 0x0000000509107547 */ /* 0x000ff4000b800000 */
[----:B------:R-:W0:Y:S01]  /*01c0*/  LDC.64 R2, c[0x0][0x380] ;  /* 0x0000e000ff027b82 */ /* 0x000e220000000a00 */
[----:B------:R-:W1:Y:S01]  /*01d0*/  LDCU.64 UR8, c[0x0][0x388] ;  /* 0x00007100ff0877ac */ /* 0x000e620008000a00 */
[----:B------:R-:W-:Y:S02]  /*01e0*/  MOV R14, RZ ;  /* 0x000000ff000e7202 */ /* 0x000fe40000000f00 */
[----:B------:R-:W-:Y:S01]  /*01f0*/  MOV R6, R9 ;  /* 0x0000000900067202 */ /* 0x000fe20000000f00 */
[----:B------:R-:W-:Y:S02]  /*0200*/  ULOP3.LUT UR4, UR7, 0x7ffffff0, URZ, 0xc0, !UPT ;  /* 0x7ffffff007047892 */ /* 0x000fe4000f8ec0ff */
[----:B-1----:R-:W-:Y:S02]  /*0210*/  UIADD3 UR5, UP1, UPT, UR8, 0x20, URZ ;  /* 0x0000002008057890 */ /* 0x002fe4000ff3e0ff */
[----:B------:R-:W-:Y:S02]  /*0220*/  UIADD3 UR8, UPT, UPT, -UR4, URZ, URZ ;  /* 0x000000ff04087290 */ /* 0x000fe4000fffe1ff */
[----:B------:R-:W-:Y:S01]  /*0230*/  UIADD3.X UR6, UPT, UPT, URZ, UR9, URZ, UP1, !UPT ;  /* 0x00000009ff067290 */ /* 0x000fe20008ffe4ff */
[----:B0-----:R-:W-:-:S03]  /*0240*/  IMAD.WIDE.U32 R2, R8, 0x4, R2 ;  /* 0x0000000408027825 */ /* 0x001fc600078e0002 */
[----:B------:R-:W-:-:S04]  /*0250*/  IADD3 R4, P0, PT, R2, 0x20, RZ ;  /* 0x0000002002047810 */ /* 0x000fc80007f1e0ff */
[----:B------:R-:W-:-:S09]  /*0260*/  IADD3.X R5, PT, PT, RZ, R3, RZ, P0, !PT ;  /* 0x00000003ff057210 */ /* 0x000fd200007fe4ff */
.L_x_25:
[----:B------:R-:W-:Y:S01]  /*0270*/  MOV R2, UR5 ;  /* 0x0000000500027c02 */ /* 0x000fe20008000f00 */
[----:B------:R-:W2:Y:S01]  /*0280*/  LDG.E R15, desc[UR12][R4.64+-0x20] ;  /* 0xffffe00c040f7981 */ /* 0x000ea2000c1e1900 */
[----:B------:R-:W-:-:S03]  /*0290*/  MOV R3, UR6 ;  /* 0x0000000600037c02 */ /* 0x000fc60008000f00 */
[----:B------:R-:W3:Y:S01]  /*02a0*/  LDG.E R17, desc[UR12][R4.64+-0x1c] ;  /* 0xffffe40c04117981 */ /* 0x000ee2000c1e1900 */
[----:B------:R-:W-:-:S03]  /*02b0*/  IMAD.WIDE R2, R6, 0x4, R2 ;  /* 0x0000000406027825 */ /* 0x000fc600078e0202 */
[----:B------:R-:W4:Y:S04]  /*02c0*/  LDG.E R19, desc[UR12][R4.64+-0x18] ;  /* 0xffffe80c04137981 */ /* 0x000f28000c1e1900 */
[----:B------:R-:W2:Y:S04]  /*02d0*/  LDG.E R16, desc[UR12][R2.64+-0x20] ;  /* 0xffffe00c02107981 */ /* 0x000ea8000c1e1900 */
[----:B------:R-:W3:Y:S04]  /*02e0*/  LDG.E R24, desc[UR12][R2.64+-0x1c] ;  /* 0xffffe40c02187981 */ /* 0x000ee8000c1e1900 */
[----:B------:R-:W4:Y:S04]  /*02f0*/  LDG.E R18, desc[UR12][R2.64+-0x18] ;  /* 0xffffe80c02127981 */ /* 0x000f28000c1e1900 */
[----:B------:R-:W5:Y:S04]  /*0300*/  LDG.E R20, desc[UR12][R4.64+-0x14] ;  /* 0xffffec0c04147981 */ /* 0x000f68000c1e1900 */
        /* <DEDUP_REMOVED lines=8> */
[----:B------:R-:W5:Y:S01]  /*0390*/  LDG.E R26, desc[UR12][R4.64+0x1c] ;  /* 0x00001c0c041a7981 */ /* 0x000f62000c1e1900 */
[----:B--2---:R-:W-:-:S03]  /*03a0*/  FFMA R16, R15, R16, R14 ;  /* 0x000000100f107223 */ /* 0x004fc6000000000e */
[----:B------:R-:W2:Y:S01]  /*03b0*/  LDG.E R15, desc[UR12][R4.64+-0x4] ;  /* 0xfffffc0c040f7981 */ /* 0x000ea2000c1e1900 */
[----:B---3--:R-:W-:-:S03]  /*03c0*/  FFMA R24, R17, R24, R16 ;  /* 0x0000001811187223 */ /* 0x008fc60000000010 */
[----:B------:R-:W2:Y:S01]  /*03d0*/  LDG.E R14, desc[UR12][R2.64+-0x4] ;  /* 0xfffffc0c020e7981 */ /* 0x000ea2000c1e1900 */
[----:B----4-:R-:W-:-:S03]  /*03e0*/  FFMA R25, R19, R18, R24 ;  /* 0x0000001213197223 */ /* 0x010fc60000000018 */
[----:B------:R-:W3:Y:S04]  /*03f0*/  LDG.E R16, desc[UR12][R4.64] ;  /* 0x0000000c04107981 */ /* 0x000ee8000c1e1900 */
[----:B------:R-:W3:Y:S01]  /*0400*/  LDG.E R17, desc[UR12][R2.64] ;  /* 0x0000000c02117981 */ /* 0x000ee2000c1e1900 */
[----:B-----5:R-:W-:-:S03]  /*0410*/  FFMA R25, R20, R21, R25 ;  /* 0x0000001514197223 */ /* 0x020fc60000000019 */
[----:B------:R-:W4:Y:S04]  /*0420*/  LDG.E R18, desc[UR12][R4.64+0x4] ;  /* 0x0000040c04127981 */ /* 0x000f28000c1e1900 */
[----:B------:R-:W4:Y:S01]  /*0430*/  LDG.E R19, desc[UR12][R2.64+0x4] ;  /* 0x0000040c02137981 */ /* 0x000f22000c1e1900 */
[----:B------:R-:W-:-:S03]  /*0440*/  FFMA R25, R22, R23, R25 ;  /* 0x0000001716197223 */ /* 0x000fc60000000019 */
[----:B------:R-:W5:Y:S04]  /*0450*/  LDG.E R20, desc[UR12][R4.64+0x8] ;  /* 0x0000080c04147981 */ /* 0x000f68000c1e1900 */
[----:B------:R-:W5:Y:S01]  /*0460*/  LDG.E R21, desc[UR12][R2.64+0x8] ;  /* 0x0000080c02157981 */ /* 0x000f62000c1e1900 */
[----:B------:R-:W-:-:S03]  /*0470*/  FFMA R25, R10, R11, R25 ;  /* 0x0000000b0a197223 */ /* 0x000fc60000000019 */
[----:B------:R-:W5:Y:S04]  /*0480*/  LDG.E R22, desc[UR12][R4.64+0xc] ;  /* 0x00000c0c04167981 */ /* 0x000f68000c1e1900 */
[----:B------:R-:W5:Y:S04]  /*0490*/  LDG.E R23, desc[UR12][R2.64+0xc] ;  /* 0x00000c0c02177981 */ /* 0x000f68000c1e1900 */
[----:B------:R-:W5:Y:S01]  /*04a0*/  LDG.E R10, desc[UR12][R4.64+0x10] ;  /* 0x0000100c040a7981 */ /* 0x000f62000c1e1900 */
[----:B------:R-:W-:-:S03]  /*04b0*/  FFMA R28, R12, R13, R25 ;  /* 0x0000000d0c1c7223 */ /* 0x000fc60000000019 */
[----:B------:R-:W5:Y:S04]  /*04c0*/  LDG.E R11, desc[UR12][R2.64+0x10] ;  /* 0x0000100c020b7981 */ /* 0x000f68000c1e1900 */
[----:B------:R-:W5:Y:S04]  /*04d0*/  LDG.E R24, desc[UR12][R4.64+0x14] ;  /* 0x0000140c04187981 */ /* 0x000f68000c1e1900 */
[----:B------:R-:W5:Y:S04]  /*04e0*/  LDG.E R25, desc[UR12][R2.64+0x14] ;  /* 0x0000140c02197981 */ /* 0x000f68000c1e1900 */
[----:B------:R0:W5:Y:S04]  /*04f0*/  LDG.E R13, desc[UR12][R4.64+0x18] ;  /* 0x0000180c040d7981 */ /* 0x000168000c1e1900 */
[----:B------:R-:W5:Y:S01]  /*0500*/  LDG.E R12, desc[UR12][R2.64+0x18] ;  /* 0x0000180c020c7981 */ /* 0x000f62000c1e1900 */
[----:B------:R-:W-:-:S04]  /*0510*/  UIADD3 UR8, UPT, UPT, UR8, 0x10, URZ ;  /* 0x0000001008087890 */ /* 0x000fc8000fffe0ff */
[----:B------:R-:W-:Y:S01]  /*0520*/  UISETP.NE.AND UP1, UPT, UR8, URZ, UPT ;  /* 0x000000ff0800728c */ /* 0x000fe2000bf25270 */
[----:B0-----:R-:W-:Y:S02]  /*0530*/  IADD3 R4, P0, PT, R4, 0x40, RZ ;  /* 0x0000004004047810 */ /* 0x001fe40007f1e0ff */
[----:B------:R-:W-:Y:S02]  /*0540*/  IADD3 R6, PT, PT, R6, 0x10, RZ ;  /* 0x0000001006067810 */ /* 0x000fe40007ffe0ff */
[----:B------:R-:W-:Y:S01]  /*0550*/  IADD3.X R5, PT, PT, RZ, R5, RZ, P0, !PT ;  /* 0x00000005ff057210 */ /* 0x000fe200007fe4ff */
[----:B--2---:R-:W-:-:S04]  /*0560*/  FFMA R15, R15, R14, R28 ;  /* 0x0000000e0f0f7223 */ /* 0x004fc8000000001c */
[----:B---3--:R-:W-:-:S04]  /*0570*/  FFMA R15, R16, R17, R15 ;  /* 0x00000011100f7223 */ /* 0x008fc8000000000f */
[----:B----4-:R-:W-:-:S04]  /*0580*/  FFMA R15, R18, R19, R15 ;  /* 0x00000013120f7223 */ /* 0x010fc8000000000f */
[----:B-----5:R-:W-:-:S04]  /*0590*/  FFMA R15, R20, R21, R15 ;  /* 0x00000015140f7223 */ /* 0x020fc8000000000f */
[----:B------:R-:W-:-:S04]  /*05a0*/  FFMA R15, R22, R23, R15 ;  /* 0x00000017160f7223 */ /* 0x000fc8000000000f */
[----:B------:R-:W-:-:S04]  /*05b0*/  FFMA R11, R10, R11, R15 ;  /* 0x0000000b0a0b7223 */ /* 0x000fc8000000000f */
[----:B------:R-:W-:-:S04]  /*05c0*/  FFMA R24, R24, R25, R11 ;  /* 0x0000001918187223 */ /* 0x000fc8000000000b */
[----:B------:R-:W-:-:S04]  /*05d0*/  FFMA R13, R13, R12, R24 ;  /* 0x0000000c0d0d7223 */ /* 0x000fc80000000018 */
[----:B------:R-:W-:Y:S01]  /*05e0*/  FFMA R14, R26, R27, R13 ;  /* 0x0000001b1a0e7223 */ /* 0x000fe2000000000d */
[----:B------:R-:W-:Y:S06]  /*05f0*/  BRA.U UP1, `(.L_x_25) ;  /* 0xfffffffd011c7547 */ /* 0x000fec000b83ffff */
.L_x_24:
[----:B------:R-:W-:Y:S05]  /*0600*/  BRA.U !UP0, `(.L_x_23) ;  /* 0x0000000508687547 */ /* 0x000fea000b800000 */
[----:B------:R-:W-:Y:S02]  /*0610*/  UISETP.GE.U32.AND UP0, UPT, UR10, 0x8, UPT ;  /* 0x000000080a00788c */ /* 0x000fe4000bf06070 */
[----:B------:R-:W-:-:S04]  /*0620*/  ULOP3.LUT UR6, UR7, 0x7, URZ, 0xc0, !UPT ;  /* 0x0000000707067892 */ /* 0x000fc8000f8ec0ff */
[----:B------:R-:W-:-:S03]  /*0630*/  UISETP.NE.AND UP1, UPT, UR6, URZ, UPT ;  /* 0x000000ff0600728c */ /* 0x000fc6000bf25270 */
[----:B------:R-:W-:Y:S08]  /*0640*/  BRA.U !UP0, `(.L_x_26) ;  /* 0x0000000108907547 */ /* 0x000ff0000b800000 */
[----:B------:R-:W0:Y:S01]  /*0650*/  LDC.64 R10, c[0x0][0x380] ;  /* 0x0000e000ff0a7b82 */ /* 0x000e220000000a00 */
[----:B------:R-:W1:Y:S01]  /*0660*/  LDCU.64 UR8, c[0x0][0x380] ;  /* 0x00007000ff0877ac */ /* 0x000e620008000a00 */
[C---:B------:R-:W-:Y:S02]  /*0670*/  IADD3 R3, PT, PT, R8.reuse, UR4, RZ ;  /* 0x0000000408037c10 */ /* 0x040fe4000fffe0ff */
[----:B------:R-:W-:Y:S02]  /*0680*/  IADD3 R6, P0, PT, R8, UR4, RZ ;  /* 0x0000000408067c10 */ /* 0x000fe4000ff1e0ff */
[----:B------:R-:W-:Y:S02]  /*0690*/  IADD3 R13, PT, PT, R9, UR4, RZ ;  /* 0x00000004090d7c10 */ /* 0x000fe4000fffe0ff */
[----:B------:R-:W2:Y:S01]  /*06a0*/  LDC.64 R4, c[0x0][0x388] ;  /* 0x0000e200ff047b82 */ /* 0x000ea20000000a00 */
[----:B0-----:R-:W-:Y:S01]  /*06b0*/  IMAD.WIDE.U32 R10, R3, 0x4, R10 ;  /* 0x00000004030a7825 */ /* 0x001fe200078e000a */
[----:B------:R-:W-:-:S02]  /*06c0*/  IADD3.X R3, PT, PT, RZ, RZ, RZ, P0, !PT ;  /* 0x000000ffff037210 */ /* 0x000fc400007fe4ff */
[C---:B-1----:R-:W-:Y:S02]  /*06d0*/  LEA R2, P0, R6.reuse, UR8, 0x2 ;  /* 0x0000000806027c11 */ /* 0x042fe4000f8010ff */
[----:B------:R-:W3:Y:S02]  /*06e0*/  LDG.E R15, desc[UR12][R10.64] ;  /* 0x0000000c0a0f7981 */ /* 0x000ee4000c1e1900 */
[----:B------:R-:W-:Y:S01]  /*06f0*/  LEA.HI.X R3, R6, UR9, R3, 0x2, P0 ;  /* 0x0000000906037c11 */ /* 0x000fe200080f1403 */
[----:B--2---:R-:W-:-:S04]  /*0700*/  IMAD.WIDE R4, R13, 0x4, R4 ;  /* 0x000000040d047825 */ /* 0x004fc800078e0204 */
[----:B------:R-:W2:Y:S04]  /*0710*/  LDG.E R18, desc[UR12][R2.64+0x4] ;  /* 0x0000040c02127981 */ /* 0x000ea8000c1e1900 */
[----:B------:R-:W3:Y:S04]  /*0720*/  LDG.E R16, desc[UR12][R4.64] ;  /* 0x0000000c04107981 */ /* 0x000ee8000c1e1900 */
[----:B------:R-:W2:Y:S04]  /*0730*/  LDG.E R17, desc[UR12][R4.64+0x4] ;  /* 0x0000040c04117981 */ /* 0x000ea8000c1e1900 */
[----:B------:R-:W4:Y:S04]  /*0740*/  LDG.E R19, desc[UR12][R4.64+0x8] ;  /* 0x0000080c04137981 */ /* 0x000f28000c1e1900 */
        /* <DEDUP_REMOVED lines=11> */
[----:B------:R-:W-:Y:S01]  /*0800*/  UIADD3 UR4, UPT, UPT, UR4, 0x8, URZ ;  /* 0x0000000804047890 */ /* 0x000fe2000fffe0ff */
[----:B---3--:R-:W-:-:S04]  /*0810*/  FFMA R15, R15, R16, R14 ;  /* 0x000000100f0f7223 */ /* 0x008fc8000000000e */
[----:B--2---:R-:W-:-:S04]  /*0820*/  FFMA R15, R18, R17, R15 ;  /* 0x00000011120f7223 */ /* 0x004fc8000000000f */
[----:B----4-:R-:W-:-:S04]  /*0830*/  FFMA R15, R20, R19, R15 ;  /* 0x00000013140f7223 */ /* 0x010fc8000000000f */
[----:B-----5:R-:W-:-:S04]  /*0840*/  FFMA R15, R22, R21, R15 ;  /* 0x00000015160f7223 */ /* 0x020fc8000000000f */
[----:B------:R-:W-:-:S04]  /*0850*/  FFMA R15, R24, R23, R15 ;  /* 0x00000017180f7223 */ /* 0x000fc8000000000f */
[----:B------:R-:W-:-:S04]  /*0860*/  FFMA R13, R12, R13, R15 ;  /* 0x0000000d0c0d7223 */ /* 0x000fc8000000000f */
[----:B------:R-:W-:-:S04]  /*0870*/  FFMA R11, R6, R11, R13 ;  /* 0x0000000b060b7223 */ /* 0x000fc8000000000d */
[----:B------:R-:W-:-:S07]  /*0880*/  FFMA R14, R10, R25, R11 ;  /* 0x000000190a0e7223 */ /* 0x000fce000000000b */
.L_x_26:
        /* <DEDUP_REMOVED lines=13> */
[----:B-1----:R-:W-:-:S03]  /*0960*/  LEA R2, P0, R6, UR6, 0x2 ;  /* 0x0000000606027c11 */ /* 0x002fc6000f8010ff */
[----:B------:R-:W3:Y:S01]  /*0970*/  LDG.E R11, desc[UR12][R10.64] ;  /* 0x0000000c0a0b7981 */ /* 0x000ee2000c1e1900 */
        /* <DEDUP_REMOVED lines=8> */
[----:B------:R-:W5:Y:S01]  /*0a00*/  LDG.E R18, desc[UR12][R4.64+0xc] ;  /* 0x00000c0c04127981 */ /* 0x000f62000c1e1900 */
[----:B------:R-:W-:Y:S01]  /*0a10*/  UIADD3 UR4, UPT, UPT, UR4, 0x4, URZ ;  /* 0x0000000404047890 */ /* 0x000fe2000fffe0ff */
[----:B---3--:R-:W-:-:S04]  /*0a20*/  FFMA R6, R11, R6, R14 ;  /* 0x000000060b067223 */ /* 0x008fc8000000000e */
[----:B--2---:R-:W-:-:S04]  /*0a30*/  FFMA R6, R13, R12, R6 ;  /* 0x0000000c0d067223 */ /* 0x004fc80000000006 */
[----:B----4-:R-:W-:-:S04]  /*0a40*/  FFMA R6, R15, R16, R6 ;  /* 0x000000100f067223 */ /* 0x010fc80000000006 */
[----:B-----5:R-:W-:-:S07]  /*0a50*/  FFMA R14, R17, R18, R6 ;  /* 0x00000012110e7223 */ /* 0x020fce0000000006 */
.L_x_27:
[----:B------:R-:W-:Y:S05]  /*0a60*/  BRA.U !UP1, `(.L_x_23) ;  /* 0x0000000109507547 */ /* 0x000fea000b800000 */
[----:B------:R-:W0:Y:S01]  /*0a70*/  LDC.64 R4, c[0x0][0x380] ;  /* 0x0000e000ff047b82 */ /* 0x000e220000000a00 */
[----:B------:R-:W-:Y:S01]  /*0a80*/  IADD3 R11, PT, PT, R8, UR4, RZ ;  /* 0x00000004080b7c10 */ /* 0x000fe2000fffe0ff */
[----:B------:R-:W-:-:S06]  /*0a90*/  UIADD3 UR5, UPT, UPT, -UR5, URZ, URZ ;  /* 0x000000ff05057290 */ /* 0x000fcc000fffe1ff */
[----:B------:R-:W1:Y:S01]  /*0aa0*/  LDC.64 R2, c[0x0][0x388] ;  /* 0x0000e200ff027b82 */ /* 0x000e620000000a00 */
[----:B0-----:R-:W-:Y:S01]  /*0ab0*/  IMAD.WIDE.U32 R4, R11, 0x4, R4 ;  /* 0x000000040b047825 */ /* 0x001fe200078e0004 */
[----:B------:R-:W-:Y:S02]  /*0ac0*/  IADD3 R11, PT, PT, R9, UR4, RZ ;  /* 0x00000004090b7c10 */ /* 0x000fe4000fffe0ff */
[----:B------:R-:W-:Y:S02]  /*0ad0*/  MOV R6, R4 ;  /* 0x0000000400067202 */ /* 0x000fe40000000f00 */
[----:B------:R-:W-:-:S07]  /*0ae0*/  MOV R13, R5 ;  /* 0x00000005000d7202 */ /* 0x000fce0000000f00 */
.L_x_28:
[----:B-1----:R-:W-:Y:S01]  /*0af0*/  IMAD.WIDE R4, R11, 0x4, R2 ;  /* 0x000000040b047825 */ /* 0x002fe200078e0202 */
[----:B------:R-:W-:Y:S02]  /*0b00*/  MOV R9, R13 ;  /* 0x0000000d00097202 */ /* 0x000fe40000000f00 */
[----:B------:R-:W-:-:S03]  /*0b10*/  MOV R8, R6 ;  /* 0x0000000600087202 */ /* 0x000fc60000000f00 */
[----:B------:R-:W2:Y:S04]  /*0b20*/  LDG.E R4, desc[UR12][R4.64] ;  /* 0x0000000c04047981 */ /* 0x000ea8000c1e1900 */
[----:B------:R-:W2:Y:S01]  /*0b30*/  LDG.E R9, desc[UR12][R8.64] ;  /* 0x0000000c08097981 */ /* 0x000ea2000c1e1900 */
[----:B------:R-:W-:Y:S01]  /*0b40*/  UIADD3 UR5, UPT, UPT, UR5, 0x1, URZ ;  /* 0x0000000105057890 */ /* 0x000fe2000fffe0ff */
[----:B------:R-:W-:Y:S02]  /*0b50*/  IADD3 R6, P0, PT, R6, 0x4, RZ ;  /* 0x0000000406067810 */ /* 0x000fe40007f1e0ff */
[----:B------:R-:W-:Y:S01]  /*0b60*/  IADD3 R11, PT, PT, R11, 0x1, RZ ;  /* 0x000000010b0b7810 */ /* 0x000fe20007ffe0ff */
[----:B------:R-:W-:Y:S01]  /*0b70*/  UISETP.NE.AND UP0, UPT, UR5, URZ, UPT ;  /* 0x000000ff0500728c */ /* 0x000fe2000bf05270 */
[----:B------:R-:W-:Y:S01]  /*0b80*/  IADD3.X R13, PT, PT, RZ, R13, RZ, P0, !PT ;  /* 0x0000000dff0d7210 */ /* 0x000fe200007fe4ff */
[----:B--2---:R-:W-:-:S07]  /*0b90*/  FFMA R14, R9, R4, R14 ;  /* 0x00000004090e7223 */ /* 0x004fce000000000e */
[----:B------:R-:W-:Y:S05]  /*0ba0*/  BRA.U UP0, `(.L_x_28) ;  /* 0xfffffffd00d07547 */ /* 0x000fea000b83ffff */
.L_x_23:
[----:B------:R-:W0:Y:S01]  /*0bb0*/  LDC.64 R2, c[0x0][0x390] ;  /* 0x0000e400ff027b82 */ /* 0x000e220000000a00 */
[----:B------:R-:W-:-:S04]  /*0bc0*/  IMAD R7, R7, UR11, R0 ;  /* 0x0000000b07077c24 */ /* 0x000fc8000f8e0200 */
[----:B0-----:R-:W-:-:S05]  /*0bd0*/  IMAD.WIDE R2, R7, 0x4, R2 ;  /* 0x0000000407027825 */ /* 0x001fca00078e0202 */
[----:B------:R-:W-:Y:S01]  /*0be0*/  STG.E desc[UR12][R2.64], R14 ;  /* 0x0000000e02007986 */ /* 0x000fe2000c10190c */
[----:B------:R-:W-:Y:S05]  /*0bf0*/  EXIT ;  /* 0x000000000000794d */ /* 0x000fea0003800000 */
.L_x_29:
        /* <DEDUP_REMOVED lines=16> */
.L_x_42:


//--------------------- .text._Z12unrollKernelPKfPfiiiiii --------------------------
	.section	.text._Z12unrollKernelPKfPfiiiiii,"ax",@progbits
	.align	128
        .global         _Z12unrollKernelPKfPfiiiiii
        .type           _Z12unrollKernelPKfPfiiiiii,@function
        .size           _Z12unrollKernelPKfPfiiiiii,(.L_x_43 - _Z12unrollKernelPKfPfiiiiii)
        .other          _Z12unrollKernelPKfPfiiiiii,@"STO_CUDA_ENTRY STV_DEFAULT"
_Z12unrollKernelPKfPfiiiiii:
.text._Z12unrollKernelPKfPfiiiiii:
        /* <DEDUP_REMOVED lines=9> */
[----:B------:R-:W0:Y:S02]  /*0090*/  LDC R2, c[0x0][0x390] ;  /* 0x0000e400ff027b82 */ /* 0x000e240000000800 */
[----:B0-----:R-:W-:-:S13]  /*00a0*/  ISETP.GE.AND P0, PT, R2, 0x1, PT ;  /* 0x000000010200780c */ /* 0x001fda0003f06270 */
[----:B------:R-:W-:Y:S05]  /*00b0*/  @!P0 EXIT ;  /* 0x000000000000894d */ /* 0x000fea0003800000 */
[----:B------:R-:W0:Y:S02]  /*00c0*/  LDC R8, c[0x0][0x39c] ;  /* 0x0000e700ff087b82 */ /* 0x000e240000000800 */
[----:B0-----:R-:W-:-:S13]  /*00d0*/  ISETP.GE.AND P0, PT, R8, 0x1, PT ;  /* 0x000000010800780c */ /* 0x001fda0003f06270 */
[----:B------:R-:W-:Y:S05]  /*00e0*/  @!P0 EXIT ;  /* 0x000000000000894d */ /* 0x000fea0003800000 */
[----:B------:R-:W-:Y:S01]  /*00f0*/  IABS R10, R7 ;  /* 0x00000007000a7213 */ /* 0x000fe20000000000 */
[----:B------:R-:W0:Y:S01]  /*0100*/  LDCU.128 UR4, c[0x0][0x380] ;  /* 0x00007000ff0477ac */ /* 0x000e220008000c00 */
[----:B------:R-:W-:Y:S02]  /*0110*/  IABS R6, R0 ;  /* 0x0000000000067213 */ /* 0x000fe40000000000 */
[----:B------:R-:W1:Y:S01]  /*0120*/  I2F.RP R4, R10 ;  /* 0x0000000a00047306 */ /* 0x000e620000209400 */
[C---:B------:R-:W-:Y:S01]  /*0130*/  LOP3.LUT R16, R8.reuse, 0xf, RZ, 0xc0, !PT ;  /* 0x0000000f08107812 */ /* 0x040fe200078ec0ff */
[----:B------:R-:W2:Y:S01]  /*0140*/  LDCU.64 UR10, c[0x0][0x358] ;  /* 0x00006b00ff0a77ac */ /* 0x000ea20008000a00 */
[C---:B------:R-:W-:Y:S02]  /*0150*/  LOP3.LUT R18, R8.reuse, 0x7, RZ, 0xc0, !PT ;  /* 0x0000000708127812 */ /* 0x040fe400078ec0ff */
[----:B------:R-:W-:-:S03]  /*0160*/  LOP3.LUT R8, R8, 0x3, RZ, 0xc0, !PT ;  /* 0x0000000308087812 */ /* 0x000fc600078ec0ff */
[----:B-1----:R-:W1:Y:S01]  /*0170*/  MUFU.RCP R4, R4 ;  /* 0x0000000400047308 */ /* 0x002e620000001000 */
[----:B0-----:R-:W-:Y:S02]  /*0180*/  UIADD3 UR8, UP0, UPT, UR6, 0x20, URZ ;  /* 0x0000002006087890 */ /* 0x001fe4000ff1e0ff */
[----:B------:R-:W-:Y:S02]  /*0190*/  UIADD3 UR6, UP1, UPT, UR4, 0x20, URZ ;  /* 0x0000002004067890 */ /* 0x000fe4000ff3e0ff */
[----:B------:R-:W-:Y:S02]  /*01a0*/  UIADD3.X UR9, UPT, UPT, URZ, UR7, URZ, UP0, !UPT ;  /* 0x00000007ff097290 */ /* 0x000fe400087fe4ff */
[----:B------:R-:W-:Y:S01]  /*01b0*/  UIADD3.X UR7, UPT, UPT, URZ, UR5, URZ, UP1, !UPT ;  /* 0x00000005ff077290 */ /* 0x000fe20008ffe4ff */
[----:B------:R-:W-:Y:S01]  /*01c0*/  UMOV UR4, URZ ;  /* 0x000000ff00047c82 */ /* 0x000fe20008000000 */
[----:B-1----:R-:W-:-:S04]  /*01d0*/  VIADD R2, R4, 0xffffffe ;  /* 0x0ffffffe04027836 */ /* 0x002fc80000000000 */
[----:B------:R0:W1:Y:S02]  /*01e0*/  F2I.FTZ.U32.TRUNC.NTZ R3, R2 ;  /* 0x0000000200037305 */ /* 0x000064000021f000 */
[----:B0-----:R-:W-:Y:S02]  /*01f0*/  HFMA2 R2, -RZ, RZ, 0, 0 ;  /* 0x00000000ff027431 */ /* 0x001fe400000001ff */
[----:B-1----:R-:W-:-:S04]  /*0200*/  IMAD.MOV R5, RZ, RZ, -R3 ;  /* 0x000000ffff057224 */ /* 0x002fc800078e0a03 */
[----:B------:R-:W-:-:S04]  /*0210*/  IMAD R5, R5, R10, RZ ;  /* 0x0000000a05057224 */ /* 0x000fc800078e02ff */
[----:B------:R-:W-:Y:S01]  /*0220*/  IMAD.HI.U32 R3, R3, R5, R2 ;  /* 0x0000000503037227 */ /* 0x000fe200078e0002 */
[----:B------:R-:W-:-:S03]  /*0230*/  LOP3.LUT R2, R0, R7, RZ, 0x3c, !PT ;  /* 0x0000000700027212 */ /* 0x000fc600078e3cff */
[----:B------:R-:W-:Y:S01]  /*0240*/  IMAD.MOV.U32 R5, RZ, RZ, R6 ;  /* 0x000000ffff057224 */ /* 0x000fe200078e0006 */
[----:B------:R-:W-:-:S03]  /*0250*/  ISETP.GE.AND P2, PT, R2, RZ, PT ;  /* 0x000000ff0200720c */ /* 0x000fc60003f46270 */
[----:B------:R-:W-:-:S04]  /*0260*/  IMAD.HI.U32 R6, R3, R5, RZ ;  /* 0x0000000503067227 */ /* 0x000fc800078e00ff */
[----:B------:R-:W-:-:S04]  /*0270*/  IMAD.MOV R3, RZ, RZ, -R6 ;  /* 0x000000ffff037224 */ /* 0x000fc800078e0a06 */
[----:B------:R-:W-:-:S05]  /*0280*/  IMAD R3, R10, R3, R5 ;  /* 0x000000030a037224 */ /* 0x000fca00078e0205 */
[----:B------:R-:W-:-:S13]  /*0290*/  ISETP.GT.U32.AND P1, PT, R10, R3, PT ;  /* 0x000000030a00720c */ /* 0x000fda0003f24070 */
[-C--:B------:R-:W-:Y:S01]  /*02a0*/  @!P1 IADD3 R3, PT, PT, R3, -R10.reuse, RZ ;  /* 0x8000000a03039210 */ /* 0x080fe20007ffe0ff */
[----:B------:R-:W-:Y:S01]  /*02b0*/  @!P1 VIADD R6, R6, 0x1 ;  /* 0x0000000106069836 */ /* 0x000fe20000000000 */
[----:B------:R-:W-:Y:S02]  /*02c0*/  ISETP.NE.AND P1, PT, R7, RZ, PT ;  /* 0x000000ff0700720c */ /* 0x000fe40003f25270 */
[----:B------:R-:W-:-:S13]  /*02d0*/  ISETP.GE.U32.AND P0, PT, R3, R10, PT ;  /* 0x0000000a0300720c */ /* 0x000fda0003f06070 */
[----:B------:R-:W-:-:S05]  /*02e0*/  @P0 VIADD R6, R6, 0x1 ;  /* 0x0000000106060836 */ /* 0x000fca0000000000 */
[----:B------:R-:W-:Y:S02]  /*02f0*/  @!P2 IADD3 R6, PT, PT, -R6, RZ, RZ ;  /* 0x000000ff0606a210 */ /* 0x000fe40007ffe1ff */
[----:B------:R-:W-:-:S05]  /*0300*/  @!P1 LOP3.LUT R6, RZ, R7, RZ, 0x33, !PT ;  /* 0x00000007ff069212 */ /* 0x000fca00078e33ff */
[----:B------:R-:W-:-:S04]  /*0310*/  IMAD.MOV R2, RZ, RZ, -R6 ;  /* 0x000000ffff027224 */ /* 0x000fc800078e0a06 */
[----:B--2---:R-:W-:-:S07]  /*0320*/  IMAD R7, R7, R2, R0 ;  /* 0x0000000207077224 */ /* 0x004fce00078e0200 */
.L_x_36:
[----:B0123--:R-:W0:Y:S01]  /*0330*/  LDC.64 R2, c[0x0][0x390] ;  /* 0x0000e400ff027b82 */ /* 0x00fe220000000a00 */
[----:B------:R-:W-:Y:S01]  /*0340*/  UMOV UR5, URZ ;  /* 0x000000ff00057c82 */ /* 0x000fe20008000000 */
[----:B0-----:R-:W-:Y:S02]  /*0350*/  IMAD R9, R3, UR4, R6 ;  /* 0x0000000403097c24 */ /* 0x001fe4000f8e0206 */
[----:B------:R-:W-:Y:S01]  /*0360*/  IMAD R10, R0, R2, UR4 ;  /* 0x00000004000a7e24 */ /* 0x000fe2000f8e0202 */
[----:B------:R-:W-:-:S06]  /*0370*/  UIADD3 UR4, UPT, UPT, UR4, 0x1, URZ ;  /* 0x0000000104047890 */ /* 0x000fcc000fffe0ff */
[----:B----4-:R-:W-:-:S13]  /*0380*/  ISETP.NE.AND P0, PT, R2, UR4, PT ;  /* 0x0000000402007c0c */ /* 0x010fda000bf05270 */
.L_x_35:
[----:B0123--:R-:W0:Y:S01]  /*0390*/  LDC.64 R2, c[0x0][0x398] ;  /* 0x0000e600ff027b82 */ /* 0x00fe220000000a00 */
[----:B------:R-:W-:Y:S02]  /*03a0*/  IADD3 R11, PT, PT, R9, UR5, RZ ;  /* 0x00000005090b7c10 */ /* 0x000fe4000fffe0ff */
[----:B0-----:R-:W-:Y:S01]  /*03b0*/  ISETP.GE.U32.AND P2, PT, R3, 0x10, PT ;  /* 0x000000100300780c */ /* 0x001fe20003f46070 */
[-C--:B------:R-:W-:Y:S01]  /*03c0*/  IMAD R12, R10, R3.reuse, UR5 ;  /* 0x000000050a0c7e24 */ /* 0x080fe2000f8e0203 */
[----:B------:R-:W-:Y:S01]  /*03d0*/  UIADD3 UR5, UPT, UPT, UR5, 0x1, URZ ;  /* 0x0000000105057890 */ /* 0x000fe2000fffe0ff */
[----:B------:R-:W-:Y:S02]  /*03e0*/  IMAD R11, R11, R2, R7 ;  /* 0x000000020b0b7224 */ /* 0x000fe400078e0207 */
[----:B------:R-:W-:Y:S02]  /*03f0*/  IMAD.MOV.U32 R2, RZ, RZ, RZ ;  /* 0x000000ffff027224 */ /* 0x000fe400078e00ff */
[----:B------:R-:W-:Y:S01]  /*0400*/  IMAD R12, R12, R3, RZ ;  /* 0x000000030c0c7224 */ /* 0x000fe200078e02ff */
[----:B------:R-:W-:-:S05]  /*0410*/  ISETP.NE.AND P1, PT, R3, UR5, PT ;  /* 0x0000000503007c0c */ /* 0x000fca000bf25270 */
[----:B----4-:R-:W-:Y:S08]  /*0420*/  @!P2 BRA `(.L_x_30) ;  /* 0x0000000000c0a947 */ /* 0x010ff00003800000 */
[----:B------:R-:W-:Y:S01]  /*0430*/  LOP3.LUT R13, R3, 0x7ffffff0, RZ, 0xc0, !PT ;  /* 0x7ffffff0030d7812 */ /* 0x000fe200078ec0ff */
[----:B------:R-:W-:Y:S01]  /*0440*/  IMAD.MOV.U32 R15, RZ, RZ, R12 ;  /* 0x000000ffff0f7224 */ /* 0x000fe200078e000c */
[----:B------:R-:W-:Y:S02]  /*0450*/  MOV R17, R11 ;  /* 0x0000000b00117202 */ /* 0x000fe40000000f00 */
[----:B------:R-:W-:-:S07]  /*0460*/  IADD3 R14, PT, PT, -R13, RZ, RZ ;  /* 0x000000ff0d0e7210 */ /* 0x000fce0007ffe1ff */
.L_x_31:
[----:B------:R-:W-:Y:S01]  /*0470*/  MOV R3, UR7 ;  /* 0x0000000700037c02 */ /* 0x000fe20008000f00 */
[----:B------:R-:W-:-:S04]  /*0480*/  IMAD.U32 R2, RZ, RZ, UR6 ;  /* 0x00000006ff027e24 */ /* 0x000fc8000f8e00ff */
[----:B------:R-:W-:-:S05]  /*0490*/  IMAD.WIDE R2, R17, 0x4, R2 ;  /* 0x0000000411027825 */ /* 0x000fca00078e0202 */
[----:B----4-:R-:W2:Y:S01]  /*04a0*/  LDG.E R19, desc[UR10][R2.64+-0x20] ;  /* 0xffffe00a02137981 */ /* 0x010ea2000c1e1900 */
[----:B------:R-:W-:Y:S01]  /*04b0*/  MOV R5, UR9 ;  /* 0x0000000900057c02 */ /* 0x000fe20008000f00 */
[----:B------:R-:W-:-:S04]  /*04c0*/  IMAD.U32 R4, RZ, RZ, UR8 ;  /* 0x00000008ff047e24 */ /* 0x000fc8000f8e00ff */
[----:B------:R-:W-:-:S05]  /*04d0*/  IMAD.WIDE R4, R15, 0x4, R4 ;  /* 0x000000040f047825 */ /* 0x000fca00078e0204 */
[----:B--2---:R0:W-:Y:S04]  /*04e0*/  STG.E desc[UR10][R4.64+-0x20], R19 ;  /* 0xffffe01304007986 */ /* 0x0041e8000c10190a */
[----:B------:R-:W2:Y:S04]  /*04f0*/  LDG.E R21, desc[UR10][R2.64+-0x1c] ;  /* 0xffffe40a02157981 */ /* 0x000ea8000c1e1900 */
[----:B--2---:R1:W-:Y:S04]  /*0500*/  STG.E desc[UR10][R4.64+-0x1c], R21 ;  /* 0xffffe41504007986 */ /* 0x0043e8000c10190a */
[----:B------:R-:W2:Y:S04]  /*0510*/  LDG.E R23, desc[UR10][R2.64+-0x18] ;  /* 0xffffe80a02177981 */ /* 0x000ea8000c1e1900 */
[----:B--2---:R2:W-:Y:S04]  /*0520*/  STG.E desc[UR10][R4.64+-0x18], R23 ;  /* 0xffffe81704007986 */ /* 0x0045e8000c10190a */
[----:B------:R-:W3:Y:S04]  /*0530*/  LDG.E R25, desc[UR10][R2.64+-0x14] ;  /* 0xffffec0a02197981 */ /* 0x000ee8000c1e1900 */
[----:B---3--:R3:W-:Y:S04]  /*0540*/  STG.E desc[UR10][R4.64+-0x14], R25 ;  /* 0xffffec1904007986 */ /* 0x0087e8000c10190a */
[----:B------:R-:W4:Y:S04]  /*0550*/  LDG.E R27, desc[UR10][R2.64+-0x10] ;  /* 0xfffff00a021b7981 */ /* 0x000f28000c1e1900 */
[----:B----4-:R4:W-:Y:S04]  /*0560*/  STG.E desc[UR10][R4.64+-0x10], R27 ;  /* 0xfffff01b04007986 */ /* 0x0109e8000c10190a */
[----:B------:R-:W5:Y:S04]  /*0570*/  LDG.E R29, desc[UR10][R2.64+-0xc] ;  /* 0xfffff40a021d7981 */ /* 0x000f68000c1e1900 */
[----:B-----5:R5:W-:Y:S04]  /*0580*/  STG.E desc[UR10][R4.64+-0xc], R29 ;  /* 0xfffff41d04007986 */ /* 0x020be8000c10190a */
[----:B0-----:R-:W2:Y:S04]  /*0590*/  LDG.E R19, desc[UR10][R2.64+-0x8] ;  /* 0xfffff80a02137981 */ /* 0x001ea8000c1e1900 */
[----:B--2---:R0:W-:Y:S04]  /*05a0*/  STG.E desc[UR10][R4.64+-0x8], R19 ;  /* 0xfffff81304007986 */ /* 0x0041e8000c10190a */
[----:B-1----:R-:W2:Y:S04]  /*05b0*/  LDG.E R21, desc[UR10][R2.64+-0x4] ;  /* 0xfffffc0a02157981 */ /* 0x002ea8000c1e1900 */
[----:B--2---:R1:W-:Y:S04]  /*05c0*/  STG.E desc[UR10][R4.64+-0x4], R21 ;  /* 0xfffffc1504007986 */ /* 0x0043e8000c10190a */
[----:B------:R-:W2:Y:S04]  /*05d0*/  LDG.E R23, desc[UR10][R2.64] ;  /* 0x0000000a02177981 */ /* 0x000ea8000c1e1900 */
[----:B--2---:R2:W-:Y:S04]  /*05e0*/  STG.E desc[UR10][R4.64], R23 ;  /* 0x0000001704007986 */ /* 0x0045e8000c10190a */
[----:B---3--:R-:W3:Y:S04]  /*05f0*/  LDG.E R25, desc[UR10][R2.64+0x4] ;  /* 0x0000040a02197981 */ /* 0x008ee8000c1e1900 */
[----:B---3--:R3:W-:Y:S04]  /*0600*/  STG.E desc[UR10][R4.64+0x4], R25 ;  /* 0x0000041904007986 */ /* 0x0087e8000c10190a */
[----:B----4-:R-:W4:Y:S04]  /*0610*/  LDG.E R27, desc[UR10][R2.64+0x8] ;  /* 0x0000080a021b7981 */ /* 0x010f28000c1e1900 */
[----:B----4-:R4:W-:Y:S04]  /*0620*/  STG.E desc[UR10][R4.64+0x8], R27 ;  /* 0x0000081b04007986 */ /* 0x0109e8000c10190a */
[----:B-----5:R-:W5:Y:S04]  /*0630*/  LDG.E R29, desc[UR10][R2.64+0xc] ;  /* 0x00000c0a021d7981 */ /* 0x020f68000c1e1900 */
[----:B-----5:R4:W-:Y:S04]  /*0640*/  STG.E desc[UR10][R4.64+0xc], R29 ;  /* 0x00000c1d04007986 */ /* 0x0209e8000c10190a */
[----:B0-----:R-:W5:Y:S04]  /*0650*/  LDG.E R19, desc[UR10][R2.64+0x10] ;  /* 0x0000100a02137981 */ /* 0x001f68000c1e1900 */
[----:B-----5:R4:W-:Y:S04]  /*0660*/  STG.E desc[UR10][R4.64+0x10], R19 ;  /* 0x0000101304007986 */ /* 0x0209e8000c10190a */
[----:B-1----:R-:W5:Y:S04]  /*0670*/  LDG.E R21, desc[UR10][R2.64+0x14] ;  /* 0x0000140a02157981 */ /* 0x002f68000c1e1900 */
[----:B-----5:R4:W-:Y:S04]  /*0680*/  STG.E desc[UR10][R4.64+0x14], R21 ;  /* 0x0000141504007986 */ /* 0x0209e8000c10190a */
[----:B--2---:R-:W2:Y:S01]  /*0690*/  LDG.E R23, desc[UR10][R2.64+0x18] ;  /* 0x0000180a02177981 */ /* 0x004ea2000c1e1900 */
[----:B------:R-:W-:-:S05]  /*06a0*/  VIADD R14, R14, 0x10 ;  /* 0x000000100e0e7836 */ /* 0x000fca0000000000 */
[----:B------:R-:W-:Y:S01]  /*06b0*/  ISETP.NE.AND P2, PT, R14, RZ, PT ;  /* 0x000000ff0e00720c */ /* 0x000fe20003f45270 */
[----:B--2---:R4:W-:Y:S04]  /*06c0*/  STG.E desc[UR10][R4.64+0x18], R23 ;  /* 0x0000181704007986 */ /* 0x0049e8000c10190a */
[----:B---3--:R-:W2:Y:S01]  /*06d0*/  LDG.E R25, desc[UR10][R2.64+0x1c] ;  /* 0x00001c0a02197981 */ /* 0x008ea2000c1e1900 */
[----:B------:R-:W-:Y:S01]  /*06e0*/  IADD3 R15, PT, PT, R15, 0x10, RZ ;  /* 0x000000100f0f7810 */ /* 0x000fe20007ffe0ff */
[----:B------:R-:W-:Y:S02]  /*06f0*/  VIADD R17, R17, 0x10 ;  /* 0x0000001011117836 */ /* 0x000fe40000000000 */
[----:B--2---:R4:W-:Y:S04]  /*0700*/  STG.E desc[UR10][R4.64+0x1c], R25 ;  /* 0x00001c1904007986 */ /* 0x0049e8000c10190a */
[----:B------:R-:W-:Y:S05]  /*0710*/  @P2 BRA `(.L_x_31) ;  /* 0xfffffffc00542947 */ /* 0x000fea000383ffff */
[----:B------:R-:W-:-:S07]  /*0720*/  MOV R2, R13 ;  /* 0x0000000d00027202 */ /* 0x000fce0000000f00 */
.L_x_30:
[----:B------:R-:W-:-:S13]  /*0730*/  ISETP.NE.AND P2, PT, R16, RZ, PT ;  /* 0x000000ff1000720c */ /* 0x000fda0003f45270 */
[----:B------:R-:W-:Y:S05]  /*0740*/  @!P2 BRA `(.L_x_32) ;  /* 0x000000040000a947 */ /* 0x000fea0003800000 */
[----:B------:R-:W-:Y:S01]  /*0750*/  VIADD R3, R16, 0xffffffff ;  /* 0xffffffff10037836 */ /* 0x000fe20000000000 */
[----:B------:R-:W-:-:S04]  /*0760*/  ISETP.NE.AND P3, PT, R18, RZ, PT ;  /* 0x000000ff1200720c */ /* 0x000fc80003f65270 */
[----:B------:R-:W-:-:S13]  /*0770*/  ISETP.GE.U32.AND P2, PT, R3, 0x7, PT ;  /* 0x000000070300780c */ /* 0x000fda0003f46070 */
[----:B------:R-:W-:Y:S05]  /*0780*/  @!P2 BRA `(.L_x_33) ;  /* 0x00000000005ca947 */ /* 0x000fea0003800000 */
[----:B----4-:R-:W0:Y:S01]  /*0790*/  LDC.64 R4, c[0x0][0x380] ;  /* 0x0000e000ff047b82 */ /* 0x010e220000000a00 */
[----:B------:R-:W-:-:S07]  /*07a0*/  IADD3 R3, PT, PT, R11, R2, RZ ;  /* 0x000000020b037210 */ /* 0x000fce0007ffe0ff */
[----:B------:R-:W1:Y:S01]  /*07b0*/  LDC.64 R14, c[0x0][0x388] ;  /* 0x0000e200ff0e7b82 */ /* 0x000e620000000a00 */
[----:B0-----:R-:W-:-:S05]  /*07c0*/  IMAD.WIDE R4, R3, 0x4, R4 ;  /* 0x0000000403047825 */ /* 0x001fca00078e0204 */
[----:B------:R-:W2:Y:S01]  /*07d0*/  LDG.E R13, desc[UR10][R4.64] ;  /* 0x0000000a040d7981 */ /* 0x000ea2000c1e1900 */
[----:B------:R-:W-:-:S04]  /*07e0*/  IMAD.IADD R3, R12, 0x1, R2 ;  /* 0x000000010c037824 */ /* 0x000fc800078e0202 */
[----:B-1----:R-:W-:-:S05]  /*07f0*/  IMAD.WIDE R14, R3, 0x4, R14 ;  /* 0x00000004030e7825 */ /* 0x002fca00078e020e */
[----:B--2---:R0:W-:Y:S04]  /*0800*/  STG.E desc[UR10][R14.64], R13 ;  /* 0x0000000d0e007986 */ /* 0x0041e8000c10190a */
[----:B------:R-:W2:Y:S04]  /*0810*/  LDG.E R3, desc[UR10][R4.64+0x4] ;  /* 0x0000040a04037981 */ /* 0x000ea8000c1e1900 */
[----:B--2---:R1:W-:Y:S04]  /*0820*/  STG.E desc[UR10][R14.64+0x4], R3 ;  /* 0x000004030e007986 */ /* 0x0043e8000c10190a */
[----:B------:R-:W2:Y:S04]  /*0830*/  LDG.E R17, desc[UR10][R4.64+0x8] ;  /* 0x0000080a04117981 */ /* 0x000ea8000c1e1900 */
[----:B--2---:R2:W-:Y:S04]  /*0840*/  STG.E desc[UR10][R14.64+0x8], R17 ;  /* 0x000008110e007986 */ /* 0x0045e8000c10190a */
[----:B------:R-:W3:Y:S04]  /*0850*/  LDG.E R19, desc[UR10][R4.64+0xc] ;  /* 0x00000c0a04137981 */ /* 0x000ee8000c1e1900 */
[----:B---3--:R2:W-:Y:S04]  /*0860*/  STG.E desc[UR10][R14.64+0xc], R19 ;  /* 0x00000c130e007986 */ /* 0x0085e8000c10190a */
[----:B------:R-:W3:Y:S04]  /*0870*/  LDG.E R21, desc[UR10][R4.64+0x10] ;  /* 0x0000100a04157981 */ /* 0x000ee8000c1e1900 */
[----:B---3--:R2:W-:Y:S04]  /*0880*/  STG.E desc[UR10][R14.64+0x10], R21 ;  /* 0x000010150e007986 */ /* 0x0085e8000c10190a */
[----:B------:R-:W3:Y:S04]  /*0890*/  LDG.E R23, desc[UR10][R4.64+0x14] ;  /* 0x0000140a04177981 */ /* 0x000ee8000c1e1900 */
[----:B---3--:R2:W-:Y:S04]  /*08a0*/  STG.E desc[UR10][R14.64+0x14], R23 ;  /* 0x000014170e007986 */ /* 0x0085e8000c10190a */
[----:B0-----:R-:W3:Y:S04]  /*08b0*/  LDG.E R13, desc[UR10][R4.64+0x18] ;  /* 0x0000180a040d7981 */ /* 0x001ee8000c1e1900 */
[----:B---3--:R2:W-:Y:S04]  /*08c0*/  STG.E desc[UR10][R14.64+0x18], R13 ;  /* 0x0000180d0e007986 */ /* 0x0085e8000c10190a */
[----:B-1----:R-:W3:Y:S01]  /*08d0*/  LDG.E R3, desc[UR10][R4.64+0x1c] ;  /* 0x00001c0a04037981 */ /* 0x002ee2000c1e1900 */
[----:B------:R-:W-:-:S03]  /*08e0*/  IADD3 R2, PT, PT, R2, 0x8, RZ ;  /* 0x0000000802027810 */ /* 0x000fc60007ffe0ff */
[----:B---3--:R2:W-:Y:S04]  /*08f0*/  STG.E desc[UR10][R14.64+0x1c], R3 ;  /* 0x00001c030e007986 */ /* 0x0085e8000c10190a */
.L_x_33:
[----:B------:R-:W-:Y:S05]  /*0900*/  @!P3 BRA `(.L_x_32) ;  /* 0x000000000090b947 */ /* 0x000fea0003800000 */
[----:B--2---:R-:W-:Y:S01]  /*0910*/  VIADD R3, R18, 0xffffffff ;  /* 0xffffffff12037836 */ /* 0x004fe20000000000 */
        /* <DEDUP_REMOVED lines=15> */
[----:B------:R-:W2:Y:S01]  /*0a10*/  LDG.E R19, desc[UR10][R4.64+0xc] ;  /* 0x00000c0a04137981 */ /* 0x000ea2000c1e1900 */
[----:B------:R-:W-:-:S03]  /*0a20*/  IADD3 R2, PT, PT, R2, 0x4, RZ ;  /* 0x0000000402027810 */ /* 0x000fc60007ffe0ff */
[----:B--2---:R0:W-:Y:S04]  /*0a30*/  STG.E desc[UR10][R14.64+0xc], R19 ;  /* 0x00000c130e007986 */ /* 0x0041e8000c10190a */
.L_x_34:
[----:B------:R-:W-:Y:S05]  /*0a40*/  @!P3 BRA `(.L_x_32) ;  /* 0x000000000040b947 */ /* 0x000fea0003800000 */
[----:B----4-:R-:W1:Y:S01]  /*0a50*/  LDC.64 R4, c[0x0][0x380] ;  /* 0x0000e000ff047b82 */ /* 0x010e620000000a00 */
[----:B------:R-:W-:-:S07]  /*0a60*/  IMAD.IADD R11, R11, 0x1, R2 ;  /* 0x000000010b0b7824 */ /* 0x000fce00078e0202 */
[----:B0-----:R-:W0:Y:S01]  /*0a70*/  LDC.64 R14, c[0x0][0x388] ;  /* 0x0000e200ff0e7b82 */ /* 0x001e220000000a00 */
[----:B-1----:R-:W-:-:S05]  /*0a80*/  IMAD.WIDE R4, R11, 0x4, R4 ;  /* 0x000000040b047825 */ /* 0x002fca00078e0204 */
[----:B------:R-:W2:Y:S01]  /*0a90*/  LDG.E R11, desc[UR10][R4.64] ;  /* 0x0000000a040b7981 */ /* 0x000ea2000c1e1900 */
[----:B------:R-:W-:Y:S02]  /*0aa0*/  ISETP.NE.AND P2, PT, R8, 0x1, PT ;  /* 0x000000010800780c */ /* 0x000fe40003f45270 */
[----:B------:R-:W-:-:S05]  /*0ab0*/  IADD3 R3, PT, PT, R12, R2, RZ ;  /* 0x000000020c037210 */ /* 0x000fca0007ffe0ff */
[----:B0-----:R-:W-:-:S05]  /*0ac0*/  IMAD.WIDE R2, R3, 0x4, R14 ;  /* 0x0000000403027825 */ /* 0x001fca00078e020e */
[----:B--2---:R1:W-:Y:S01]  /*0ad0*/  STG.E desc[UR10][R2.64], R11 ;  /* 0x0000000b02007986 */ /* 0x0043e2000c10190a */
[----:B------:R-:W-:Y:S05]  /*0ae0*/  @!P2 BRA `(.L_x_32) ;  /* 0x000000000018a947 */ /* 0x000fea0003800000 */
[----:B-1----:R-:W2:Y:S01]  /*0af0*/  LDG.E R11, desc[UR10][R4.64+0x4] ;  /* 0x0000040a040b7981 */ /* 0x002ea2000c1e1900 */
[----:B------:R-:W-:-:S03]  /*0b00*/  ISETP.NE.AND P2, PT, R8, 0x2, PT ;  /* 0x000000020800780c */ /* 0x000fc60003f45270 */
[----:B--2---:R3:W-:Y:S10]  /*0b10*/  STG.E desc[UR10][R2.64+0x4], R11 ;  /* 0x0000040b02007986 */ /* 0x0047f4000c10190a */
[----:B------:R-:W-:Y:S05]  /*0b20*/  @!P2 BRA `(.L_x_32) ;  /* 0x000000000008a947 */ /* 0x000fea0003800000 */
[----:B------:R-:W2:Y:S04]  /*0b30*/  LDG.E R5, desc[UR10][R4.64+0x8] ;  /* 0x0000080a04057981 */ /* 0x000ea8000c1e1900 */
[----:B--2---:R0:W-:Y:S02]  /*0b40*/  STG.E desc[UR10][R2.64+0x8], R5 ;  /* 0x0000080502007986 */ /* 0x0041e4000c10190a */
.L_x_32:
[----:B------:R-:W-:Y:S05]  /*0b50*/  @P1 BRA `(.L_x_35) ;  /* 0xfffffff8000c1947 */ /* 0x000fea000383ffff */
[----:B------:R-:W-:Y:S05]  /*0b60*/  @P0 BRA `(.L_x_36) ;  /* 0xfffffff400f00947 */ /* 0x000fea000383ffff */
[----:B------:R-:W-:Y:S05]  /*0b70*/  EXIT ;  /* 0x000000000000794d */ /* 0x000fea0003800000 */
.L_x_37:
        /* <DEDUP_REMOVED lines=16> */
.L_x_43:


//--------------------- .nv.shared.reserved.0     --------------------------
	.section	.nv.shared.reserved.0,"aw",@nobits
	.weak		__nv_reservedSMEM_offset_0_alias
	.size		__nv_reservedSMEM_offset_0_alias, 0, 64
	.other		__nv_reservedSMEM_offset_0_alias,@"STO_CUDA_RESERVED_SHARED STV_DEFAULT"
__nv_reservedSMEM_offset_0_alias:
	.zero		0
	.zero		64


//--------------------- .nv.constant0._Z10convKernelPKfS0_Pfiii --------------------------
	.section	.nv.constant0._Z10convKernelPKfS0_Pfiii,"a",@progbits
	.sectionflags	@""
	.align	4
.nv.constant0._Z10convKernelPKfS0_Pfiii:
	.zero		932


//--------------------- .nv.constant0._Z12MatMulKernelPfS_S_iiii --------------------------
	.section	.nv.constant0._Z12MatMulKernelPfS_S_iiii,"a",@progbits
	.sectionflags	@""
	.align	4
.nv.constant0._Z12MatMulKernelPfS_S_iiii:
	.zero		936


//--------------------- .nv.constant0._Z16maxPoolingKernelPfS_iiii --------------------------
	.section	.nv.constant0._Z16maxPoolingKernelPfS_iiii,"a",@progbits
	.sectionflags	@""
	.align	4
.nv.constant0._Z16maxPoolingKernelPfS_iiii:
	.zero		928


//--------------------- .nv.constant0._Z13compute_dl_dwIfEvPT_S1_S1_iiii --------------------------
	.section	.nv.constant0._Z13compute_dl_dwIfEvPT_S1_S1_iiii,"a",@progbits
	.sectionflags	@""
	.align	4
.nv.constant0._Z13compute_dl_dwIfEvPT_S1_S1_iiii:
	.zero		936


//--------------------- .nv.constant0._Z14computer_dl_dxIfEvPT_S1_S1_iiii --------------------------
	.section	.nv.constant0._Z14computer_dl_dxIfEvPT_S1_S1_iiii,"a",@progbits
	.sectionflags	@""
	.align	4
.nv.constant0._Z14computer_dl_dxIfEvPT_S1_S1_iiii:
	.zero		936


//--------------------- .nv.constant0._Z12unrollKernelPKfPfiiiiii --------------------------
	.section	.nv.constant0._Z12unrollKernelPKfPfiiiiii,"a",@progbits
	.sectionflags	@""
	.align	4
.nv.constant0._Z12unrollKernelPKfPfiiiiii:
	.zero		936


//--------------------- SYMBOLS --------------------------

	.type		.nv.reservedSmem.offset0,@object
	.size		.nv.reservedSmem.offset0,0x4
